	.target	sm_90a

	.elftype	@"ET_EXEC"


//--------------------- .note.nv.tkinfo           --------------------------
	.section	.note.nv.tkinfo,"",@"SHT_NOTE"
	.sectionflags	@"SHF_NOTE_NV_TKINFO"
	.tkinfo
        /*0018*/ 	.word	0x00000002
        /*0030*/ 	.string	""
        /*0030*/ 	.string	"ptxas"
        /*0030*/ 	.string	"Cuda compilation tools, release 13.0, V13.0.88"
        /*0030*/ 	.string	"Build cuda_13.0.r13.0/compiler.36424714_0"
        /*0030*/ 	.string	"-v  -suppress-debug-info  -lineinfo  -arch sm_90a "



//--------------------- .note.nv.cuinfo           --------------------------
	.section	.note.nv.cuinfo,"",@"SHT_NOTE"
	.sectionflags	@"SHF_NOTE_NV_CUINFO"
        /*0018*/ 	.short	0x0002
        /*001a*/ 	.short	0x005a
        /*001c*/ 	.short	0x0082
	.zero		2


//--------------------- .nv.info                  --------------------------
	.section	.nv.info,"",@"SHT_CUDA_INFO"
	.align	4


	//----- nvinfo : EIATTR_REGCOUNT
	.align		4
        /*0000*/ 	.byte	0x04, 0x2f
        /*0002*/ 	.short	(.L_1 - .L_0)
	.align		4
.L_0:
        /*0004*/ 	.word	index@(matmul_kernel)
        /*0008*/ 	.word	0x00000080


	//----- nvinfo : EIATTR_FRAME_SIZE
	.align		4
.L_1:
        /*000c*/ 	.byte	0x04, 0x11
        /*000e*/ 	.short	(.L_3 - .L_2)
	.align		4
.L_2:
        /*0010*/ 	.word	index@(matmul_kernel)
        /*0014*/ 	.word	0x00000428


	//----- nvinfo : EIATTR_MIN_STACK_SIZE
	.align		4
.L_3:
        /*0018*/ 	.byte	0x04, 0x12
        /*001a*/ 	.short	(.L_5 - .L_4)
	.align		4
.L_4:
        /*001c*/ 	.word	index@(matmul_kernel)
        /*0020*/ 	.word	0x00000428
.L_5:


//--------------------- .nv.compat                --------------------------
	.section	.nv.compat,"",@"SHT_CUDA_COMPAT_INFO"
	.align	4
        /*0000*/ 	.byte	0x02, 0x09, 0x01, 0x00, 0x02, 0x02, 0x04, 0x00, 0x02, 0x05, 0x05, 0x00, 0x03, 0x07, 0x01, 0x01
        /*0010*/ 	.byte	0x02, 0x03, 0x00, 0x00, 0x02, 0x06, 0x01, 0x00, 0x04, 0x0b, 0x08, 0x00, 0x00, 0x00, 0x00, 0x00
        /*0020*/ 	.byte	0x00, 0x00, 0x00, 0x00


//--------------------- .nv.info.matmul_kernel    --------------------------
	.section	.nv.info.matmul_kernel,"",@"SHT_CUDA_INFO"
	.sectionflags	@""
	.align	4


	//----- nvinfo : EIATTR_CUDA_API_VERSION
	.align		4
        /*0000*/ 	.byte	0x04, 0x37
        /*0002*/ 	.short	(.L_7 - .L_6)
.L_6:
        /*0004*/ 	.word	0x00000082


	//----- nvinfo : EIATTR_KPARAM_INFO
	.align		4
.L_7:
        /*0008*/ 	.byte	0x04, 0x17
        /*000a*/ 	.short	(.L_9 - .L_8)
.L_8:
        /*000c*/ 	.word	0x00000000
        /*0010*/ 	.short	0x000d
        /*0012*/ 	.short	0x0048
        /*0014*/ 	.byte	0x00, 0xf4, 0x21, 0x00


	//----- nvinfo : EIATTR_KPARAM_INFO
	.align		4
.L_9:
        /*0018*/ 	.byte	0x04, 0x17
        /*001a*/ 	.short	(.L_11 - .L_10)
.L_10:
        /*001c*/ 	.word	0x00000000
        /*0020*/ 	.short	0x000c
        /*0022*/ 	.short	0x0040
        /*0024*/ 	.byte	0x00, 0xf4, 0x21, 0x00


	//----- nvinfo : EIATTR_KPARAM_INFO
	.align		4
.L_11:
        /*0028*/ 	.byte	0x04, 0x17
        /*002a*/ 	.short	(.L_13 - .L_12)
.L_12:
        /*002c*/ 	.word	0x00000000
        /*0030*/ 	.short	0x000b
        /*0032*/ 	.short	0x0038
        /*0034*/ 	.byte	0x00, 0xf0, 0x11, 0x00


	//----- nvinfo : EIATTR_KPARAM_INFO
	.align		4
.L_13:
        /*0038*/ 	.byte	0x04, 0x17
        /*003a*/ 	.short	(.L_15 - .L_14)
.L_14:
        /*003c*/ 	.word	0x00000000
        /*0040*/ 	.short	0x000a
        /*0042*/ 	.short	0x0034
        /*0044*/ 	.byte	0x00, 0xf0, 0x11, 0x00


	//----- nvinfo : EIATTR_KPARAM_INFO
	.align		4
.L_15:
        /*0048*/ 	.byte	0x04, 0x17
        /*004a*/ 	.short	(.L_17 - .L_16)
.L_16:
        /*004c*/ 	.word	0x00000000
        /*0050*/ 	.short	0x0009
        /*0052*/ 	.short	0x0030
        /*0054*/ 	.byte	0x00, 0xf0, 0x11, 0x00


	//----- nvinfo : EIATTR_KPARAM_INFO
	.align		4
.L_17:
        /*0058*/ 	.byte	0x04, 0x17
        /*005a*/ 	.short	(.L_19 - .L_18)
.L_18:
        /*005c*/ 	.word	0x00000000
        /*0060*/ 	.short	0x0008
        /*0062*/ 	.short	0x002c
        /*0064*/ 	.byte	0x00, 0xf0, 0x11, 0x00


	//----- nvinfo : EIATTR_KPARAM_INFO
	.align		4
.L_19:
        /*0068*/ 	.byte	0x04, 0x17
        /*006a*/ 	.short	(.L_21 - .L_20)
.L_20:
        /*006c*/ 	.word	0x00000000
        /*0070*/ 	.short	0x0007
        /*0072*/ 	.short	0x0028
        /*0074*/ 	.byte	0x00, 0xf0, 0x11, 0x00


	//----- nvinfo : EIATTR_KPARAM_INFO
	.align		4
.L_21:
        /*0078*/ 	.byte	0x04, 0x17
        /*007a*/ 	.short	(.L_23 - .L_22)
.L_22:
        /*007c*/ 	.word	0x00000000
        /*0080*/ 	.short	0x0006
        /*0082*/ 	.short	0x0024
        /*0084*/ 	.byte	0x00, 0xf0, 0x11, 0x00


	//----- nvinfo : EIATTR_KPARAM_INFO
	.align		4
.L_23:
        /*0088*/ 	.byte	0x04, 0x17
        /*008a*/ 	.short	(.L_25 - .L_24)
.L_24:
        /*008c*/ 	.word	0x00000000
        /*0090*/ 	.short	0x0005
        /*0092*/ 	.short	0x0020
        /*0094*/ 	.byte	0x00, 0xf0, 0x11, 0x00


	//----- nvinfo : EIATTR_KPARAM_INFO
	.align		4
.L_25:
        /*0098*/ 	.byte	0x04, 0x17
        /*009a*/ 	.short	(.L_27 - .L_26)
.L_26:
        /*009c*/ 	.word	0x00000000
        /*00a0*/ 	.short	0x0004
        /*00a2*/ 	.short	0x001c
        /*00a4*/ 	.byte	0x00, 0xf0, 0x11, 0x00


	//----- nvinfo : EIATTR_KPARAM_INFO
	.align		4
.L_27:
        /*00a8*/ 	.byte	0x04, 0x17
        /*00aa*/ 	.short	(.L_29 - .L_28)
.L_28:
        /*00ac*/ 	.word	0x00000000
        /*00b0*/ 	.short	0x0003
        /*00b2*/ 	.short	0x0018
        /*00b4*/ 	.byte	0x00, 0xf0, 0x11, 0x00


	//----- nvinfo : EIATTR_KPARAM_INFO
	.align		4
.L_29:
        /*00b8*/ 	.byte	0x04, 0x17
        /*00ba*/ 	.short	(.L_31 - .L_30)
.L_30:
        /*00bc*/ 	.word	0x00000000
        /*00c0*/ 	.short	0x0002
        /*00c2*/ 	.short	0x0010
        /*00c4*/ 	.byte	0x00, 0xf4, 0x21, 0x00


	//----- nvinfo : EIATTR_KPARAM_INFO
	.align		4
.L_31:
        /*00c8*/ 	.byte	0x04, 0x17
        /*00ca*/ 	.short	(.L_33 - .L_32)
.L_32:
        /*00cc*/ 	.word	0x00000000
        /*00d0*/ 	.short	0x0001
        /*00d2*/ 	.short	0x0008
        /*00d4*/ 	.byte	0x00, 0xf4, 0x21, 0x00


	//----- nvinfo : EIATTR_KPARAM_INFO
	.align		4
.L_33:
        /*00d8*/ 	.byte	0x04, 0x17
        /*00da*/ 	.short	(.L_35 - .L_34)
.L_34:
        /*00dc*/ 	.word	0x00000000
        /*00e0*/ 	.short	0x0000
        /*00e2*/ 	.short	0x0000
        /*00e4*/ 	.byte	0x00, 0xf4, 0x21, 0x00


	//----- nvinfo : EIATTR_SPARSE_MMA_MASK
	.align		4
.L_35:
        /*00e8*/ 	.byte	0x03, 0x50
        /*00ea*/ 	.short	0x0000


	//----- nvinfo : EIATTR_MAXREG_COUNT
	.align		4
        /*00ec*/ 	.byte	0x03, 0x1b
        /*00ee*/ 	.short	0x0080


	//----- nvinfo : EIATTR_NUM_BARRIERS
	.align		4
        /*00f0*/ 	.byte	0x02, 0x4c
        /*00f2*/ 	.byte	0x01
	.zero		1


	//----- nvinfo : EIATTR_ANNOTATIONS
	.align		4
        /*00f4*/ 	.byte	0x04, 0x55
        /*00f6*/ 	.short	(.L_37 - .L_36)


	//   ....[0]....
.L_36:
        /*00f8*/ 	.word	0x00000001
        /*00fc*/ 	.byte	0xe0, 0x00, 0x00, 0x00, 0x01, 0x00, 0x00, 0x00, 0x10, 0x06, 0x00, 0x00, 0x01, 0x00, 0x00, 0x00
        /* <DEDUP_REMOVED lines=454> */
        /*1d6c*/ 	.byte	0x40, 0xea, 0x00, 0x00


	//----- nvinfo : EIATTR_MERCURY_ISA_VERSION
	.align		4
.L_37:
        /*1d70*/ 	.byte	0x03, 0x5f
        /*1d72*/ 	.short	0x0101


	//----- nvinfo : EIATTR_EXIT_INSTR_OFFSETS
	.align		4
        /*1d74*/ 	.byte	0x04, 0x1c
        /*1d76*/ 	.short	(.L_39 - .L_38)


	//   ....[0]....
.L_38:
        /*1d78*/ 	.word	0x0000ed00


	//   ....[1]....
        /*1d7c*/ 	.word	0x0000ed20


	//----- nvinfo : EIATTR_REQNTID
	.align		4
.L_39:
        /*1d80*/ 	.byte	0x04, 0x10
        /*1d82*/ 	.short	(.L_41 - .L_40)
.L_40:
        /*1d84*/ 	.word	0x00000200
        /*1d88*/ 	.word	0x00000001
        /*1d8c*/ 	.word	0x00000001


	//----- nvinfo : EIATTR_CBANK_PARAM_SIZE
	.align		4
.L_41:
        /*1d90*/ 	.byte	0x03, 0x19
        /*1d92*/ 	.short	0x0050


	//----- nvinfo : EIATTR_PARAM_CBANK
	.align		4
        /*1d94*/ 	.byte	0x04, 0x0a
        /*1d96*/ 	.short	(.L_43 - .L_42)
	.align		4
.L_42:
        /*1d98*/ 	.word	index@(.nv.constant0.matmul_kernel)
        /*1d9c*/ 	.short	0x0210
        /*1d9e*/ 	.short	0x0050


	//----- nvinfo : EIATTR_SW_WAR
	.align		4
.L_43:
        /*1da0*/ 	.byte	0x04, 0x36
        /*1da2*/ 	.short	(.L_45 - .L_44)
.L_44:
        /*1da4*/ 	.word	0x00000008
.L_45:


//--------------------- .nv.callgraph             --------------------------
	.section	.nv.callgraph,"",@"SHT_CUDA_CALLGRAPH"
	.align	4
	.sectionentsize	8
	.align		4
        /*0000*/ 	.word	0x00000000
	.align		4
        /*0004*/ 	.word	0xffffffff
	.align		4
        /*0008*/ 	.word	0x00000000
	.align		4
        /*000c*/ 	.word	0xfffffffe
	.align		4
        /*0010*/ 	.word	0x00000000
	.align		4
        /*0014*/ 	.word	0xfffffffd
	.align		4
        /*0018*/ 	.word	0x00000000
	.align		4
        /*001c*/ 	.word	0xfffffffc


//--------------------- .text.matmul_kernel       --------------------------
	.section	.text.matmul_kernel,"ax",@progbits
	.align	128
        .global         matmul_kernel
        .type           matmul_kernel,@function
        .size           matmul_kernel,(.L_x_3 - matmul_kernel)
        .other          matmul_kernel,@"STO_CUDA_ENTRY STV_DEFAULT"
matmul_kernel:
.text.matmul_kernel:
[----:B------:R-:W1:Y:S08]  /*0000*/  LDC R1, c[0x0][0x28] ;  /* 0x00000a00ff017b82 */ /* 0x000e700000000800 */
[----:B------:R-:W2:Y:S01]  /*0010*/  LDC.64 R92, c[0x0][0x228] ;  /* 0x00008a00ff5c7b82 */ /* 0x000ea20000000a00 */
[----:B------:R-:W3:Y:S01]  /*0020*/  S2R R7, SR_CTAID.X ;  /* 0x0000000000077919 */ /* 0x000ee20000002500 */
[----:B------:R-:W-:Y:S01]  /*0030*/  ULDC.64 UR8, c[0x0][0x230] ;  /* 0x00008c0000087ab9 */ /* 0x000fe20000000a00 */
[----:B-1----:R-:W-:Y:S01]  /*0040*/  VIADD R1, R1, 0xfffffbd8 ;  /* 0xfffffbd801017836 */ /* 0x002fe20000000000 */
[----:B------:R-:W-:Y:S01]  /*0050*/  UIADD3 UR4, UR8, 0x3f, URZ ;  /* 0x0000003f08047890 */ /* 0x000fe2000fffe03f */
[----:B------:R-:W1:Y:S01]  /*0060*/  S2R R10, SR_TID.X ;  /* 0x00000000000a7919 */ /* 0x000e620000002100 */
[----:B------:R-:W-:Y:S01]  /*0070*/  ULDC.64 UR12, c[0x0][0x238] ;  /* 0x00008e00000c7ab9 */ /* 0x000fe20000000a00 */
[----:B------:R-:W-:Y:S01]  /*0080*/  ULDC.64 UR22, c[0x0][0x218] ;  /* 0x0000860000167ab9 */ /* 0x000fe20000000a00 */
[----:B------:R-:W-:Y:S01]  /*0090*/  UISETP.GT.AND UP0, UPT, UR4, 0x3f, UPT ;  /* 0x0000003f0400788c */ /* 0x000fe2000bf04270 */
[----:B------:R-:W-:Y:S01]  /*00a0*/  ULDC UR7, c[0x0][0x240] ;  /* 0x0000900000077ab9 */ /* 0x000fe20000000800 */
[----:B------:R-:W-:-:S02]  /*00b0*/  ULDC.64 UR14, c[0x0][0x210] ;  /* 0x00008400000e7ab9 */ /* 0x000fc40000000a00 */
[----:B------:R-:W-:Y:S01]  /*00c0*/  USEL UR6, URZ, 0x4, !UP0 ;  /* 0x000000043f067887 */ /* 0x000fe2000c000000 */
[----:B--2---:R-:W-:Y:S01]  /*00d0*/  VIADD R0, R93, 0x1ff ;  /* 0x000001ff5d007836 */ /* 0x004fe20000000000 */
[----:B------:R-:W-:Y:S04]  /*00e0*/  STL [R1+0x400], R93 ;  /* 0x0004005d01007387 */ /* 0x000fe80000100800 */
[----:B------:R-:W-:-:S04]  /*00f0*/  SHF.R.S32.HI R3, RZ, 0x1f, R0 ;  /* 0x0000001fff037819 */ /* 0x000fc80000011400 */
[----:B------:R-:W-:Y:S02]  /*0100*/  LEA.HI R3, R3, R0, RZ, 0x9 ;  /* 0x0000000003037211 */ /* 0x000fe400078f48ff */
[----:B---3--:R-:W-:Y:S02]  /*0110*/  IABS R6, R7 ;  /* 0x0000000700067213 */ /* 0x008fe40000000000 */
[----:B------:R-:W-:Y:S02]  /*0120*/  SHF.R.S32.HI R3, RZ, 0x9, R3 ;  /* 0x00000009ff037819 */ /* 0x000fe40000011403 */
[----:B-1----:R-:W-:-:S03]  /*0130*/  LOP3.LUT R89, R10, 0x3f, RZ, 0xc0, !PT ;  /* 0x0000003f0a597812 */ /* 0x002fc600078ec0ff */
[----:B------:R-:W-:-:S05]  /*0140*/  IMAD.SHL.U32 R54, R3, 0x8, RZ ;  /* 0x0000000803367824 */ /* 0x000fca00078e00ff */
[-C--:B------:R-:W-:Y:S02]  /*0150*/  IABS R5, R54.reuse ;  /* 0x0000003600057213 */ /* 0x080fe40000000000 */
[----:B------:R-:W-:Y:S02]  /*0160*/  IABS R8, R54 ;  /* 0x0000003600087213 */ /* 0x000fe40000000000 */
[----:B------:R-:W1:Y:S08]  /*0170*/  I2F.RP R0, R5 ;  /* 0x0000000500007306 */ /* 0x000e700000209400 */
[----:B-1----:R-:W1:Y:S02]  /*0180*/  MUFU.RCP R0, R0 ;  /* 0x0000000000007308 */ /* 0x002e640000001000 */
[----:B-1----:R-:W-:-:S02]  /*0190*/  VIADD R2, R0, 0xffffffe ;  /* 0x0ffffffe00027836 */ /* 0x002fc40000000000 */
[----:B------:R-:W-:Y:S01]  /*01a0*/  IMAD.MOV R0, RZ, RZ, -R8 ;  /* 0x000000ffff007224 */ /* 0x000fe200078e0a08 */
[----:B------:R-:W-:-:S03]  /*01b0*/  SHF.R.U32.HI R8, RZ, 0x6, R10 ;  /* 0x00000006ff087819 */ /* 0x000fc6000001160a */
[----:B------:R1:W2:Y:S01]  /*01c0*/  F2I.FTZ.U32.TRUNC.NTZ R3, R2 ;  /* 0x0000000200037305 */ /* 0x0002a2000021f000 */
[----:B------:R-:W-:Y:S01]  /*01d0*/  SGXT.U32 R90, R8, 0x3 ;  /* 0x00000003085a781a */ /* 0x000fe20000000000 */
[----:B-1----:R-:W-:Y:S02]  /*01e0*/  IMAD.MOV.U32 R2, RZ, RZ, RZ ;  /* 0x000000ffff027224 */ /* 0x002fe400078e00ff */
[----:B--2---:R-:W-:-:S04]  /*01f0*/  IMAD.MOV R4, RZ, RZ, -R3 ;  /* 0x000000ffff047224 */ /* 0x004fc800078e0a03 */
[----:B------:R-:W-:Y:S02]  /*0200*/  IMAD R9, R4, R5, RZ ;  /* 0x0000000504097224 */ /* 0x000fe400078e02ff */
[----:B------:R-:W-:Y:S02]  /*0210*/  IMAD.MOV.U32 R4, RZ, RZ, R6 ;  /* 0x000000ffff047224 */ /* 0x000fe400078e0006 */
[----:B------:R-:W-:-:S06]  /*0220*/  IMAD.HI.U32 R3, R3, R9, R2 ;  /* 0x0000000903037227 */ /* 0x000fcc00078e0002 */
[----:B------:R-:W-:-:S04]  /*0230*/  IMAD.HI.U32 R3, R3, R4, RZ ;  /* 0x0000000403037227 */ /* 0x000fc800078e00ff */
[----:B------:R-:W-:-:S05]  /*0240*/  IMAD R0, R3, R0, R4 ;  /* 0x0000000003007224 */ /* 0x000fca00078e0204 */
[----:B------:R-:W-:-:S13]  /*0250*/  ISETP.GT.U32.AND P1, PT, R5, R0, PT ;  /* 0x000000000500720c */ /* 0x000fda0003f24070 */
[----:B------:R-:W-:Y:S02]  /*0260*/  @!P1 IMAD.IADD R0, R0, 0x1, -R5 ;  /* 0x0000000100009824 */ /* 0x000fe400078e0a05 */
[----:B------:R-:W-:Y:S01]  /*0270*/  @!P1 VIADD R3, R3, 0x1 ;  /* 0x0000000103039836 */ /* 0x000fe20000000000 */
[----:B------:R-:W-:Y:S02]  /*0280*/  ISETP.NE.AND P1, PT, R54, RZ, PT ;  /* 0x000000ff3600720c */ /* 0x000fe40003f25270 */
[----:B------:R-:W-:Y:S02]  /*0290*/  ISETP.GE.U32.AND P0, PT, R0, R5, PT ;  /* 0x000000050000720c */ /* 0x000fe40003f06070 */
[----:B------:R-:W-:-:S04]  /*02a0*/  LOP3.LUT R0, R7, R54, RZ, 0x3c, !PT ;  /* 0x0000003607007212 */ /* 0x000fc800078e3cff */
[----:B------:R-:W-:Y:S01]  /*02b0*/  ISETP.GE.AND P2, PT, R0, RZ, PT ;  /* 0x000000ff0000720c */ /* 0x000fe20003f46270 */
[----:B------:R-:W-:-:S06]  /*02c0*/  VIADD R0, R92, 0x3f ;  /* 0x0000003f5c007836 */ /* 0x000fcc0000000000 */
[----:B------:R-:W-:-:S04]  /*02d0*/  @P0 VIADD R3, R3, 0x1 ;  /* 0x0000000103030836 */ /* 0x000fc80000000000 */
[----:B------:R-:W-:Y:S01]  /*02e0*/  IMAD.MOV.U32 R2, RZ, RZ, R3 ;  /* 0x000000ffff027224 */ /* 0x000fe200078e0003 */
[----:B------:R-:W-:-:S03]  /*02f0*/  SHF.R.S32.HI R3, RZ, 0x1f, R0 ;  /* 0x0000001fff037819 */ /* 0x000fc60000011400 */
[----:B------:R-:W-:Y:S01]  /*0300*/  @!P2 IMAD.MOV R2, RZ, RZ, -R2 ;  /* 0x000000ffff02a224 */ /* 0x000fe200078e0a02 */
[----:B------:R-:W-:Y:S02]  /*0310*/  @!P1 LOP3.LUT R2, RZ, R54, RZ, 0x33, !PT ;  /* 0x00000036ff029212 */ /* 0x000fe400078e33ff */
[----:B------:R-:W-:-:S03]  /*0320*/  LEA.HI R3, R3, R0, RZ, 0x6 ;  /* 0x0000000003037211 */ /* 0x000fc600078f30ff */
[----:B------:R-:W-:Y:S02]  /*0330*/  IMAD.SHL.U32 R56, R2, 0x8, RZ ;  /* 0x0000000802387824 */ /* 0x000fe400078e00ff */
[----:B------:R-:W-:-:S03]  /*0340*/  IMAD.MOV R2, RZ, RZ, -R2 ;  /* 0x000000ffff027224 */ /* 0x000fc600078e0a02 */
[----:B------:R-:W-:Y:S01]  /*0350*/  LEA.HI.SX32 R3, R3, -R56, 0x1a ;  /* 0x8000003803037211 */ /* 0x000fe200078fd2ff */
[----:B------:R-:W-:-:S03]  /*0360*/  IMAD R54, R54, R2, R7 ;  /* 0x0000000236367224 */ /* 0x000fc600078e0207 */
[----:B------:R-:W-:Y:S02]  /*0370*/  VIMNMX R60, R3, 0x8, PT ;  /* 0x00000008033c7848 */ /* 0x000fe40003fe0100 */
[----:B------:R-:W-:Y:S02]  /*0380*/  IABS R3, R93 ;  /* 0x0000005d00037213 */ /* 0x000fe40000000000 */
[----:B------:R-:W-:-:S03]  /*0390*/  IABS R9, R60 ;  /* 0x0000003c00097213 */ /* 0x000fc60000000000 */
[----:B------:R-:W-:Y:S01]  /*03a0*/  IMAD.MOV.U32 R2, RZ, RZ, R3 ;  /* 0x000000ffff027224 */ /* 0x000fe200078e0003 */
[----:B------:R-:W1:Y:S08]  /*03b0*/  I2F.RP R0, R9 ;  /* 0x0000000900007306 */ /* 0x000e700000209400 */
[----:B-1----:R-:W1:Y:S02]  /*03c0*/  MUFU.RCP R0, R0 ;  /* 0x0000000000007308 */ /* 0x002e640000001000 */
[----:B-1----:R-:W-:Y:S01]  /*03d0*/  VIADD R4, R0, 0xffffffe ;  /* 0x0ffffffe00047836 */ /* 0x002fe20000000000 */
[----:B------:R-:W-:-:S05]  /*03e0*/  IABS R0, R54 ;  /* 0x0000003600007213 */ /* 0x000fca0000000000 */
[----:B------:R1:W2:Y:S02]  /*03f0*/  F2I.FTZ.U32.TRUNC.NTZ R5, R4 ;  /* 0x0000000400057305 */ /* 0x0002a4000021f000 */
[----:B-1----:R-:W-:Y:S02]  /*0400*/  IMAD.MOV.U32 R4, RZ, RZ, RZ ;  /* 0x000000ffff047224 */ /* 0x002fe400078e00ff */
[----:B--2---:R-:W-:-:S04]  /*0410*/  IMAD.MOV R6, RZ, RZ, -R5 ;  /* 0x000000ffff067224 */ /* 0x004fc800078e0a05 */
[----:B------:R-:W-:Y:S01]  /*0420*/  IMAD R3, R6, R9, RZ ;  /* 0x0000000906037224 */ /* 0x000fe200078e02ff */
[----:B------:R-:W-:-:S03]  /*0430*/  IABS R6, R60 ;  /* 0x0000003c00067213 */ /* 0x000fc60000000000 */
[----:B------:R-:W-:Y:S02]  /*0440*/  IMAD.HI.U32 R4, R5, R3, R4 ;  /* 0x0000000305047227 */ /* 0x000fe400078e0004 */
[----:B------:R-:W1:Y:S02]  /*0450*/  I2F.RP R5, R2 ;  /* 0x0000000200057306 */ /* 0x000e640000209400 */
[----:B------:R-:W-:Y:S02]  /*0460*/  IMAD.MOV R3, RZ, RZ, -R6 ;  /* 0x000000ffff037224 */ /* 0x000fe400078e0a06 */
[----:B------:R-:W-:-:S04]  /*0470*/  IMAD.HI.U32 R53, R4, R0, RZ ;  /* 0x0000000004357227 */ /* 0x000fc800078e00ff */
[----:B------:R-:W-:Y:S01]  /*0480*/  IMAD R0, R53, R3, R0 ;  /* 0x0000000335007224 */ /* 0x000fe200078e0200 */
[----:B------:R-:W-:Y:S01]  /*0490*/  LOP3.LUT R3, R54, R60, RZ, 0x3c, !PT ;  /* 0x0000003c36037212 */ /* 0x000fe200078e3cff */
[----:B------:R-:W-:-:S03]  /*04a0*/  IMAD.SHL.U32 R6, R10, 0x4, RZ ;  /* 0x000000040a067824 */ /* 0x000fc600078e00ff */
[----:B------:R-:W-:Y:S01]  /*04b0*/  ISETP.GT.U32.AND P1, PT, R9, R0, PT ;  /* 0x000000000900720c */ /* 0x000fe20003f24070 */
[----:B-1----:R-:W1:Y:S01]  /*04c0*/  MUFU.RCP R5, R5 ;  /* 0x0000000500057308 */ /* 0x002e620000001000 */
[----:B------:R-:W-:Y:S01]  /*04d0*/  ISETP.GE.AND P2, PT, R3, RZ, PT ;  /* 0x000000ff0300720c */ /* 0x000fe20003f46270 */
[----:B------:R-:W-:Y:S01]  /*04e0*/  IMAD.SHL.U32 R3, R10, 0x10, RZ ;  /* 0x000000100a037824 */ /* 0x000fe200078e00ff */
[----:B------:R-:W-:-:S04]  /*04f0*/  LOP3.LUT R7, R6, 0x7c, RZ, 0xc0, !PT ;  /* 0x0000007c06077812 */ /* 0x000fc800078ec0ff */
[----:B------:R-:W-:-:S05]  /*0500*/  LOP3.LUT R3, R3, 0x70, RZ, 0xc0, !PT ;  /* 0x0000007003037812 */ /* 0x000fca00078ec0ff */
[----:B------:R-:W-:Y:S02]  /*0510*/  @!P1 IMAD.IADD R0, R0, 0x1, -R9 ;  /* 0x0000000100009824 */ /* 0x000fe400078e0a09 */
[----:B------:R-:W-:Y:S01]  /*0520*/  @!P1 VIADD R53, R53, 0x1 ;  /* 0x0000000135359836 */ /* 0x000fe20000000000 */
[----:B------:R-:W-:Y:S01]  /*0530*/  ISETP.NE.AND P1, PT, R60, RZ, PT ;  /* 0x000000ff3c00720c */ /* 0x000fe20003f25270 */
[----:B------:R-:W-:Y:S01]  /*0540*/  IMAD R3, R89, 0x80, R3 ;  /* 0x0000008059037824 */ /* 0x000fe200078e0203 */
[----:B------:R-:W-:Y:S01]  /*0550*/  ISETP.GE.U32.AND P0, PT, R0, R9, PT ;  /* 0x000000090000720c */ /* 0x000fe20003f06070 */
[----:B-1----:R-:W-:Y:S01]  /*0560*/  VIADD R4, R5, 0xffffffe ;  /* 0x0ffffffe05047836 */ /* 0x002fe20000000000 */
[----:B------:R-:W-:-:S03]  /*0570*/  LOP3.LUT R0, R10, 0x1c0, RZ, 0xc0, !PT ;  /* 0x000001c00a007812 */ /* 0x000fc600078ec0ff */
[----:B------:R1:W2:Y:S01]  /*0580*/  F2I.FTZ.U32.TRUNC.NTZ R5, R4 ;  /* 0x0000000400057305 */ /* 0x0002a2000021f000 */
[--C-:B------:R-:W-:Y:S01]  /*0590*/  SHF.R.U32.HI R6, RZ, 0x4, R0.reuse ;  /* 0x00000004ff067819 */ /* 0x100fe20000011600 */
[----:B------:R-:W-:Y:S01]  /*05a0*/  IMAD R7, R0, 0x2, R7 ;  /* 0x0000000200077824 */ /* 0x000fe200078e0207 */
[----:B------:R-:W-:Y:S02]  /*05b0*/  SHF.R.U32.HI R0, RZ, 0x2, R0 ;  /* 0x00000002ff007819 */ /* 0x000fe40000011600 */
[----:B------:R-:W-:Y:S02]  /*05c0*/  LOP3.LUT R3, R3, R6, RZ, 0x3c, !PT ;  /* 0x0000000603037212 */ /* 0x000fe400078e3cff */
[----:B------:R-:W-:Y:S01]  /*05d0*/  LOP3.LUT R8, R7, R0, RZ, 0x3c, !PT ;  /* 0x0000000007087212 */ /* 0x000fe200078e3cff */
[----:B------:R-:W-:Y:S01]  /*05e0*/  @P0 VIADD R53, R53, 0x1 ;  /* 0x0000000135350836 */ /* 0x000fe20000000000 */
[----:B------:R-:W-:Y:S01]  /*05f0*/  ISETP.GE.AND P0, PT, R90, UR8, PT ;  /* 0x000000085a007c0c */ /* 0x000fe2000bf06270 */
[----:B-1----:R-:W-:Y:S01]  /*0600*/  IMAD.MOV.U32 R4, RZ, RZ, RZ ;  /* 0x000000ffff047224 */ /* 0x002fe200078e00ff */
[----:B------:R1:W-:Y:S01]  /*0610*/  STL [R1+0x130], R3 ;  /* 0x0001300301007387 */ /* 0x0003e20000100800 */
[----:B------:R-:W-:Y:S01]  /*0620*/  @!P2 IMAD.MOV R53, RZ, RZ, -R53 ;  /* 0x000000ffff35a224 */ /* 0x000fe200078e0a35 */
[----:B------:R-:W-:Y:S01]  /*0630*/  @!P1 LOP3.LUT R53, RZ, R60, RZ, 0x33, !PT ;  /* 0x0000003cff359212 */ /* 0x000fe200078e33ff */
[----:B--2---:R-:W-:Y:S01]  /*0640*/  IMAD.MOV R9, RZ, RZ, -R5 ;  /* 0x000000ffff097224 */ /* 0x004fe200078e0a05 */
[----:B------:R-:W-:-:S03]  /*0650*/  SEL R0, RZ, UR6, P0 ;  /* 0x00000006ff007c07 */ /* 0x000fc60008000000 */
[----:B------:R-:W-:Y:S01]  /*0660*/  IMAD R7, R9, R2, RZ ;  /* 0x0000000209077224 */ /* 0x000fe200078e02ff */
[----:B------:R-:W-:Y:S01]  /*0670*/  ISETP.NE.U32.AND P0, PT, R0, RZ, PT ;  /* 0x000000ff0000720c */ /* 0x000fe20003f05070 */
[----:B-1----:R-:W-:Y:S02]  /*0680*/  IMAD.SHL.U32 R3, R53, 0x200, RZ ;  /* 0x0000020035037824 */ /* 0x002fe400078e00ff */
[----:B------:R-:W-:-:S03]  /*0690*/  IMAD.HI.U32 R4, R5, R7, R4 ;  /* 0x0000000705047227 */ /* 0x000fc600078e0004 */
[C---:B------:R-:W-:Y:S01]  /*06a0*/  LOP3.LUT R0, R3.reuse, R90, RZ, 0xfc, !PT ;  /* 0x0000005a03007212 */ /* 0x040fe200078efcff */
[----:B------:R-:W-:Y:S01]  /*06b0*/  IMAD.SHL.U32 R5, R10, 0x400, RZ ;  /* 0x000004000a057824 */ /* 0x000fe200078e00ff */
[C-C-:B------:R-:W-:Y:S02]  /*06c0*/  LOP3.LUT R10, R3.reuse, 0x8, R90.reuse, 0xfe, !PT ;  /* 0x00000008030a7812 */ /* 0x140fe400078efe5a */
[C-C-:B------:R-:W-:Y:S02]  /*06d0*/  LOP3.LUT R7, R3.reuse, 0x10, R90.reuse, 0xfe, !PT ;  /* 0x0000001003077812 */ /* 0x140fe400078efe5a */
[----:B------:R-:W-:Y:S01]  /*06e0*/  LOP3.LUT R6, R3, 0x18, R90, 0xfe, !PT ;  /* 0x0000001803067812 */ /* 0x000fe200078efe5a */
[----:B------:R1:W-:Y:S01]  /*06f0*/  STL [R1+0x1c4], R10 ;  /* 0x0001c40a01007387 */ /* 0x0003e20000100800 */
[----:B------:R-:W-:Y:S02]  /*0700*/  LOP3.LUT R5, R8, 0x8000, R5, 0xf8, !PT ;  /* 0x0000800008057812 */ /* 0x000fe400078ef805 */
[----:B------:R-:W-:Y:S01]  /*0710*/  IABS R9, R0 ;  /* 0x0000000000097213 */ /* 0x000fe20000000000 */
[----:B------:R-:W-:Y:S01]  /*0720*/  STL [R1+0x1c0], R7 ;  /* 0x0001c00701007387 */ /* 0x000fe20000100800 */
[----:B------:R-:W-:-:S02]  /*0730*/  IABS R11, R10 ;  /* 0x0000000a000b7213 */ /* 0x000fc40000000000 */
[----:B------:R-:W-:Y:S01]  /*0740*/  IABS R13, R6 ;  /* 0x00000006000d7213 */ /* 0x000fe20000000000 */
[----:B------:R2:W-:Y:S01]  /*0750*/  STL [R1+0x1bc], R6 ;  /* 0x0001bc0601007387 */ /* 0x0005e20000100800 */
[C-C-:B------:R-:W-:Y:S02]  /*0760*/  LOP3.LUT R14, R3.reuse, 0x30, R90.reuse, 0xfe, !PT ;  /* 0x00000030030e7812 */ /* 0x140fe400078efe5a */
[C-C-:B-1----:R-:W-:Y:S01]  /*0770*/  LOP3.LUT R10, R3.reuse, 0x20, R90.reuse, 0xfe, !PT ;  /* 0x00000020030a7812 */ /* 0x142fe200078efe5a */
[----:B------:R1:W-:Y:S01]  /*0780*/  STL [R1+0x154], R5 ;  /* 0x0001540501007387 */ /* 0x0003e20000100800 */
[C---:B------:R-:W-:Y:S01]  /*0790*/  IMAD.HI.U32 R8, R4.reuse, R13, RZ ;  /* 0x0000000d04087227 */ /* 0x040fe200078e00ff */
[C---:B------:R-:W-:Y:S02]  /*07a0*/  LOP3.LUT R15, R3.reuse, 0x28, R90, 0xfe, !PT ;  /* 0x00000028030f7812 */ /* 0x040fe400078efe5a */
[----:B------:R3:W-:Y:S01]  /*07b0*/  STL [R1+0x1b8], R10 ;  /* 0x0001b80a01007387 */ /* 0x0007e20000100800 */
[----:B------:R-:W-:Y:S01]  /*07c0*/  IMAD.MOV R8, RZ, RZ, -R8 ;  /* 0x000000ffff087224 */ /* 0x000fe200078e0a08 */
[----:B------:R-:W-:Y:S01]  /*07d0*/  LOP3.LUT R12, R3, 0x38, R90, 0xfe, !PT ;  /* 0x00000038030c7812 */ /* 0x000fe200078efe5a */
[----:B--2---:R-:W-:Y:S01]  /*07e0*/  IMAD.HI.U32 R6, R4, R11, RZ ;  /* 0x0000000b04067227 */ /* 0x004fe200078e00ff */
[----:B------:R2:W-:Y:S01]  /*07f0*/  STL [R1+0x1b4], R15 ;  /* 0x0001b40f01007387 */ /* 0x0005e20000100800 */
[----:B------:R-:W-:-:S02]  /*0800*/  IABS R45, R15 ;  /* 0x0000000f002d7213 */ /* 0x000fc40000000000 */
[----:B-1----:R-:W-:Y:S01]  /*0810*/  IMAD.HI.U32 R5, R4, R9, RZ ;  /* 0x0000000904057227 */ /* 0x002fe200078e00ff */
[----:B------:R-:W-:Y:S01]  /*0820*/  IABS R3, R12 ;  /* 0x0000000c00037213 */ /* 0x000fe20000000000 */
[----:B------:R-:W-:Y:S01]  /*0830*/  STL [R1+0x404], R90 ;  /* 0x0004045a01007387 */ /* 0x000fe20000100800 */
[----:B---3--:R-:W-:Y:S01]  /*0840*/  IABS R10, R10 ;  /* 0x0000000a000a7213 */ /* 0x008fe20000000000 */
[----:B------:R-:W-:Y:S01]  /*0850*/  IMAD.MOV R5, RZ, RZ, -R5 ;  /* 0x000000ffff057224 */ /* 0x000fe200078e0a05 */
[----:B------:R-:W-:Y:S01]  /*0860*/  IABS R49, R7 ;  /* 0x0000000700317213 */ /* 0x000fe20000000000 */
[----:B------:R-:W-:Y:S01]  /*0870*/  IMAD.MOV R6, RZ, RZ, -R6 ;  /* 0x000000ffff067224 */ /* 0x000fe200078e0a06 */
[----:B------:R1:W-:Y:S01]  /*0880*/  STL [R1+0x1b0], R14 ;  /* 0x0001b00e01007387 */ /* 0x0003e20000100800 */
[----:B------:R-:W-:Y:S01]  /*0890*/  IMAD R52, R2, R5, R9 ;  /* 0x0000000502347224 */ /* 0x000fe200078e0209 */
[----:B--2---:R-:W-:Y:S01]  /*08a0*/  LOP3.LUT R15, R0, 0xa0, RZ, 0xfc, !PT ;  /* 0x000000a0000f7812 */ /* 0x004fe200078efcff */
[----:B------:R-:W-:Y:S01]  /*08b0*/  IMAD.MOV.U32 R9, RZ, RZ, R10 ;  /* 0x000000ffff097224 */ /* 0x000fe200078e000a */
[----:B------:R2:W-:Y:S01]  /*08c0*/  STL [R1+0x1ac], R12 ;  /* 0x0001ac0c01007387 */ /* 0x0005e20000100800 */
[----:B------:R-:W-:Y:S01]  /*08d0*/  IMAD R50, R2, R6, R11 ;  /* 0x0000000602327224 */ /* 0x000fe200078e020b */
[----:B------:R-:W-:Y:S01]  /*08e0*/  IABS R11, R14 ;  /* 0x0000000e000b7213 */ /* 0x000fe20000000000 */
[----:B------:R-:W-:Y:S01]  /*08f0*/  IMAD.HI.U32 R5, R4, R9, RZ ;  /* 0x0000000904057227 */ /* 0x000fe200078e00ff */
[----:B------:R-:W-:-:S02]  /*0900*/  LOP3.LUT R6, R0, 0x40, RZ, 0xfc, !PT ;  /* 0x0000004000067812 */ /* 0x000fc400078efcff */
[----:B-1----:R-:W-:Y:S01]  /*0910*/  LOP3.LUT R14, R0, 0x50, RZ, 0xfc, !PT ;  /* 0x00000050000e7812 */ /* 0x002fe200078efcff */
[----:B------:R-:W-:Y:S01]  /*0920*/  IMAD.MOV R5, RZ, RZ, -R5 ;  /* 0x000000ffff057224 */ /* 0x000fe200078e0a05 */
[----:B------:R-:W-:Y:S01]  /*0930*/  IABS R41, R6 ;  /* 0x0000000600297213 */ /* 0x000fe20000000000 */
[----:B------:R-:W-:Y:S01]  /*0940*/  IMAD R48, R2, R8, R13 ;  /* 0x0000000802307224 */ /* 0x000fe200078e020d */
[----:B------:R-:W-:Y:S01]  /*0950*/  LOP3.LUT R8, R0, 0x48, RZ, 0xfc, !PT ;  /* 0x0000004800087812 */ /* 0x000fe200078efcff */
[----:B------:R-:W-:Y:S01]  /*0960*/  IMAD R46, R2, R5, R9 ;  /* 0x00000005022e7224 */ /* 0x000fe200078e0209 */
[----:B------:R-:W-:Y:S01]  /*0970*/  STL [R1+0x88], R6 ;  /* 0x0000880601007387 */ /* 0x000fe20000100800 */
[----:B------:R-:W-:Y:S01]  /*0980*/  IMAD.HI.U32 R5, R4, R11, RZ ;  /* 0x0000000b04057227 */ /* 0x000fe200078e00ff */
[C---:B------:R-:W-:Y:S02]  /*0990*/  LOP3.LUT R13, R0.reuse, 0x58, RZ, 0xfc, !PT ;  /* 0x00000058000d7812 */ /* 0x040fe400078efcff */
[----:B------:R1:W-:Y:S01]  /*09a0*/  STL [R1+0x248], R8 ;  /* 0x0002480801007387 */ /* 0x0003e20000100800 */
[----:B------:R-:W-:Y:S01]  /*09b0*/  IMAD.MOV.U32 R9, RZ, RZ, R3 ;  /* 0x000000ffff097224 */ /* 0x000fe200078e0003 */
[----:B--2---:R-:W-:Y:S01]  /*09c0*/  LOP3.LUT R12, R0, 0x60, RZ, 0xfc, !PT ;  /* 0x00000060000c7812 */ /* 0x004fe200078efcff */
[----:B------:R-:W-:Y:S01]  /*09d0*/  IMAD.HI.U32 R3, R4, R45, RZ ;  /* 0x0000002d04037227 */ /* 0x000fe200078e00ff */
[----:B------:R-:W-:Y:S01]  /*09e0*/  LOP3.LUT R10, R0, 0x68, RZ, 0xfc, !PT ;  /* 0x00000068000a7812 */ /* 0x000fe200078efcff */
[----:B------:R-:W-:Y:S01]  /*09f0*/  STL [R1+0x244], R14 ;  /* 0x0002440e01007387 */ /* 0x000fe20000100800 */
[----:B------:R-:W-:Y:S01]  /*0a00*/  IABS R37, R13 ;  /* 0x0000000d00257213 */ /* 0x000fe20000000000 */
[----:B------:R-:W-:Y:S01]  /*0a10*/  IMAD.MOV R5, RZ, RZ, -R5 ;  /* 0x000000ffff057224 */ /* 0x000fe200078e0a05 */
[----:B------:R-:W-:Y:S01]  /*0a20*/  IABS R25, R15 ;  /* 0x0000000f00197213 */ /* 0x000fe20000000000 */
[----:B------:R-:W-:Y:S01]  /*0a30*/  IMAD.HI.U32 R7, R4, R49, RZ ;  /* 0x0000003104077227 */ /* 0x000fe200078e00ff */
[----:B-1----:R-:W-:Y:S01]  /*0a40*/  IABS R8, R8 ;  /* 0x0000000800087213 */ /* 0x002fe20000000000 */
[----:B------:R1:W-:Y:S01]  /*0a50*/  STL [R1+0x28c], R13 ;  /* 0x00028c0d01007387 */ /* 0x0003e20000100800 */
[----:B------:R-:W-:Y:S01]  /*0a60*/  LOP3.LUT R19, R0, 0xf0, RZ, 0xfc, !PT ;  /* 0x000000f000137812 */ /* 0x000fe200078efcff */
[----:B------:R-:W-:Y:S01]  /*0a70*/  IMAD.HI.U32 R6, R4, R9, RZ ;  /* 0x0000000904067227 */ /* 0x000fe200078e00ff */
[----:B------:R-:W-:Y:S01]  /*0a80*/  LOP3.LUT R90, R0, 0x110, RZ, 0xfc, !PT ;  /* 0x00000110005a7812 */ /* 0x000fe200078efcff */
[----:B------:R2:W-:Y:S02]  /*0a90*/  STL [R1+0x288], R12 ;  /* 0x0002880c01007387 */ /* 0x0005e40000100800 */
[----:B------:R-:W-:-:S02]  /*0aa0*/  IMAD.MOV R3, RZ, RZ, -R3 ;  /* 0x000000ffff037224 */ /* 0x000fc400078e0a03 */
[----:B------:R-:W-:Y:S01]  /*0ab0*/  IMAD R44, R2, R5, R11 ;  /* 0x00000005022c7224 */ /* 0x000fe200078e020b */
[----:B------:R-:W-:Y:S01]  /*0ac0*/  IABS R11, R12 ;  /* 0x0000000c000b7213 */ /* 0x000fe20000000000 */
[----:B------:R-:W-:Y:S01]  /*0ad0*/  IMAD.MOV.U32 R5, RZ, RZ, R8 ;  /* 0x000000ffff057224 */ /* 0x000fe200078e0008 */
[----:B-1----:R-:W-:Y:S01]  /*0ae0*/  IABS R13, R10 ;  /* 0x0000000a000d7213 */ /* 0x002fe20000000000 */
[----:B------:R-:W-:Y:S01]  /*0af0*/  IMAD.MOV R7, RZ, RZ, -R7 ;  /* 0x000000ffff077224 */ /* 0x000fe200078e0a07 */
[----:B------:R-:W-:Y:S01]  /*0b00*/  LOP3.LUT R8, R0, 0x70, RZ, 0xfc, !PT ;  /* 0x0000007000087812 */ /* 0x000fe200078efcff */
[----:B------:R-:W-:Y:S01]  /*0b10*/  IMAD.MOV R6, RZ, RZ, -R6 ;  /* 0x000000ffff067224 */ /* 0x000fe200078e0a06 */
[----:B------:R1:W-:Y:S01]  /*0b20*/  STL [R1+0x284], R10 ;  /* 0x0002840a01007387 */ /* 0x0003e20000100800 */
[----:B------:R-:W-:Y:S01]  /*0b30*/  IMAD R45, R2, R3, R45 ;  /* 0x00000003022d7224 */ /* 0x000fe200078e022d */
[----:B------:R-:W-:Y:S01]  /*0b40*/  IABS R33, R8 ;  /* 0x0000000800217213 */ /* 0x000fe20000000000 */
[----:B------:R-:W-:Y:S01]  /*0b50*/  IMAD.HI.U32 R3, R4, R5, RZ ;  /* 0x0000000504037227 */ /* 0x000fe200078e00ff */
[----:B--2---:R-:W-:Y:S01]  /*0b60*/  LOP3.LUT R12, R0, 0x80, RZ, 0xfc, !PT ;  /* 0x00000080000c7812 */ /* 0x004fe200078efcff */
[----:B------:R2:W-:Y:S02]  /*0b70*/  STL [R1+0x280], R8 ;  /* 0x0002800801007387 */ /* 0x0005e40000100800 */
[----:B------:R-:W-:-:S02]  /*0b80*/  IMAD R49, R2, R7, R49 ;  /* 0x0000000702317224 */ /* 0x000fc400078e0231 */
[----:B------:R-:W-:Y:S01]  /*0b90*/  IMAD.HI.U32 R7, R4, R41, RZ ;  /* 0x0000002904077227 */ /* 0x000fe200078e00ff */
[----:B-1----:R-:W-:-:S03]  /*0ba0*/  LOP3.LUT R10, R0, 0x88, RZ, 0xfc, !PT ;  /* 0x00000088000a7812 */ /* 0x002fc600078efcff */
[----:B------:R-:W-:Y:S01]  /*0bb0*/  IMAD R42, R2, R6, R9 ;  /* 0x00000006022a7224 */ /* 0x000fe200078e0209 */
[----:B------:R-:W-:Y:S01]  /*0bc0*/  IABS R9, R14 ;  /* 0x0000000e00097213 */ /* 0x000fe20000000000 */
[----:B------:R-:W-:Y:S01]  /*0bd0*/  IMAD.MOV R3, RZ, RZ, -R3 ;  /* 0x000000ffff037224 */ /* 0x000fe200078e0a03 */
[C---:B------:R-:W-:Y:S01]  /*0be0*/  LOP3.LUT R14, R0.reuse, 0x78, RZ, 0xfc, !PT ;  /* 0x00000078000e7812 */ /* 0x040fe200078efcff */
[----:B------:R-:W-:Y:S01]  /*0bf0*/  IMAD.MOV R7, RZ, RZ, -R7 ;  /* 0x000000ffff077224 */ /* 0x000fe200078e0a07 */
[----:B--2---:R-:W-:Y:S01]  /*0c00*/  LOP3.LUT R8, R0, 0x90, RZ, 0xfc, !PT ;  /* 0x0000009000087812 */ /* 0x004fe200078efcff */
[----:B------:R-:W-:Y:S01]  /*0c10*/  IMAD R40, R2, R3, R5 ;  /* 0x0000000302287224 */ /* 0x000fe200078e0205 */
[----:B------:R-:W-:Y:S01]  /*0c20*/  IABS R29, R10 ;  /* 0x0000000a001d7213 */ /* 0x000fe20000000000 */
[C---:B------:R-:W-:Y:S01]  /*0c30*/  IMAD.HI.U32 R3, R4.reuse, R9, RZ ;  /* 0x0000000904037227 */ /* 0x040fe200078e00ff */
[----:B------:R-:W-:Y:S03]  /*0c40*/  STL [R1+0x27c], R14 ;  /* 0x00027c0e01007387 */ /* 0x000fe60000100800 */
[----:B------:R-:W-:Y:S01]  /*0c50*/  IMAD.HI.U32 R6, R4, R11, RZ ;  /* 0x0000000b04067227 */ /* 0x000fe200078e00ff */
[----:B------:R-:W-:Y:S03]  /*0c60*/  STL [R1+0x278], R12 ;  /* 0x0002780c01007387 */ /* 0x000fe60000100800 */
[----:B------:R-:W-:Y:S01]  /*0c70*/  IMAD R41, R2, R7, R41 ;  /* 0x0000000702297224 */ /* 0x000fe200078e0229 */
[----:B------:R1:W-:Y:S01]  /*0c80*/  STL [R1+0x274], R10 ;  /* 0x0002740a01007387 */ /* 0x0003e20000100800 */
[----:B------:R-:W-:-:S03]  /*0c90*/  IMAD.HI.U32 R7, R4, R13, RZ ;  /* 0x0000000d04077227 */ /* 0x000fc600078e00ff */
[----:B------:R2:W-:Y:S01]  /*0ca0*/  STL [R1+0x270], R8 ;  /* 0x0002700801007387 */ /* 0x0005e20000100800 */
[----:B------:R-:W-:Y:S02]  /*0cb0*/  IMAD.MOV R3, RZ, RZ, -R3 ;  /* 0x000000ffff037224 */ /* 0x000fe400078e0a03 */
[----:B------:R-:W-:Y:S02]  /*0cc0*/  IMAD.MOV R6, RZ, RZ, -R6 ;  /* 0x000000ffff067224 */ /* 0x000fe400078e0a06 */
[----:B------:R-:W-:Y:S01]  /*0cd0*/  IMAD.HI.U32 R5, R4, R37, RZ ;  /* 0x0000002504057227 */ /* 0x000fe200078e00ff */
[----:B-1----:R-:W-:-:S03]  /*0ce0*/  LOP3.LUT R10, R0, 0xb8, RZ, 0xfc, !PT ;  /* 0x000000b8000a7812 */ /* 0x002fc600078efcff */
[----:B------:R-:W-:Y:S01]  /*0cf0*/  IMAD.MOV R7, RZ, RZ, -R7 ;  /* 0x000000ffff077224 */ /* 0x000fe200078e0a07 */
[----:B------:R-:W-:Y:S01]  /*0d00*/  IABS R21, R10 ;  /* 0x0000000a00157213 */ /* 0x000fe20000000000 */
[C---:B------:R-:W-:Y:S01]  /*0d10*/  IMAD R38, R2.reuse, R3, R9 ;  /* 0x0000000302267224 */ /* 0x040fe200078e0209 */
[----:B------:R-:W-:Y:S01]  /*0d20*/  IABS R9, R14 ;  /* 0x0000000e00097213 */ /* 0x000fe20000000000 */
[----:B------:R-:W-:Y:S01]  /*0d30*/  IMAD R36, R2, R6, R11 ;  /* 0x0000000602247224 */ /* 0x000fe200078e020b */
[----:B------:R-:W-:Y:S01]  /*0d40*/  IABS R11, R12 ;  /* 0x0000000c000b7213 */ /* 0x000fe20000000000 */
[----:B------:R-:W-:Y:S01]  /*0d50*/  IMAD.MOV R5, RZ, RZ, -R5 ;  /* 0x000000ffff057224 */ /* 0x000fe200078e0a05 */
[----:B------:R-:W-:Y:S01]  /*0d60*/  LOP3.LUT R14, R0, 0xa8, RZ, 0xfc, !PT ;  /* 0x000000a8000e7812 */ /* 0x000fe200078efcff */
[----:B------:R-:W-:Y:S01]  /*0d70*/  IMAD.HI.U32 R3, R4, R33, RZ ;  /* 0x0000002104037227 */ /* 0x000fe200078e00ff */
[----:B------:R-:W-:-:S03]  /*0d80*/  LOP3.LUT R12, R0, 0xb0, RZ, 0xfc, !PT ;  /* 0x000000b0000c7812 */ /* 0x000fc600078efcff */
[C---:B------:R-:W-:Y:S01]  /*0d90*/  IMAD R34, R2.reuse, R7, R13 ;  /* 0x0000000702227224 */ /* 0x040fe200078e020d */
[----:B------:R-:W-:Y:S01]  /*0da0*/  IABS R13, R8 ;  /* 0x00000008000d7213 */ /* 0x000fe20000000000 */
[----:B------:R-:W-:Y:S01]  /*0db0*/  IMAD R37, R2, R5, R37 ;  /* 0x0000000502257224 */ /* 0x000fe200078e0225 */
[----:B--2---:R-:W-:Y:S01]  /*0dc0*/  LOP3.LUT R8, R0, 0x98, RZ, 0xfc, !PT ;  /* 0x0000009800087812 */ /* 0x004fe200078efcff */
[----:B------:R-:W-:Y:S02]  /*0dd0*/  IMAD.MOV R3, RZ, RZ, -R3 ;  /* 0x000000ffff037224 */ /* 0x000fe400078e0a03 */
[----:B------:R-:W-:Y:S02]  /*0de0*/  IMAD.HI.U32 R5, R4, R11, RZ ;  /* 0x0000000b04057227 */ /* 0x000fe400078e00ff */
[----:B------:R1:W-:Y:S02]  /*0df0*/  STL [R1+0x26c], R8 ;  /* 0x00026c0801007387 */ /* 0x0003e40000100800 */
[----:B------:R-:W-:-:S02]  /*0e00*/  IMAD R33, R2, R3, R33 ;  /* 0x0000000302217224 */ /* 0x000fc400078e0221 */
[----:B------:R-:W-:Y:S01]  /*0e10*/  IMAD.HI.U32 R3, R4, R9, RZ ;  /* 0x0000000904037227 */ /* 0x000fe200078e00ff */
[----:B------:R-:W-:Y:S03]  /*0e20*/  STL [R1+0x268], R15 ;  /* 0x0002680f01007387 */ /* 0x000fe60000100800 */
[----:B------:R-:W-:Y:S01]  /*0e30*/  IMAD.MOV R5, RZ, RZ, -R5 ;  /* 0x000000ffff057224 */ /* 0x000fe200078e0a05 */
[----:B------:R2:W-:Y:S01]  /*0e40*/  STL [R1+0x264], R14 ;  /* 0x0002640e01007387 */ /* 0x0005e20000100800 */
[----:B-1----:R-:W-:Y:S01]  /*0e50*/  IABS R8, R8 ;  /* 0x0000000800087213 */ /* 0x002fe20000000000 */
[----:B------:R-:W-:Y:S02]  /*0e60*/  IMAD.MOV R3, RZ, RZ, -R3 ;  /* 0x000000ffff037224 */ /* 0x000fe400078e0a03 */
[----:B------:R-:W-:Y:S01]  /*0e70*/  IMAD R30, R2, R5, R11 ;  /* 0x00000005021e7224 */ /* 0x000fe200078e020b */
[----:B------:R1:W-:Y:S01]  /*0e80*/  STL [R1+0x260], R12 ;  /* 0x0002600c01007387 */ /* 0x0003e20000100800 */
[----:B------:R-:W-:Y:S01]  /*0e90*/  IMAD.MOV.U32 R5, RZ, RZ, R8 ;  /* 0x000000ffff057224 */ /* 0x000fe200078e0008 */
[----:B------:R-:W-:Y:S01]  /*0ea0*/  LOP3.LUT R8, R0, 0xc0, RZ, 0xfc, !PT ;  /* 0x000000c000087812 */ /* 0x000fe200078efcff */
[----:B------:R-:W-:Y:S01]  /*0eb0*/  IMAD R32, R2, R3, R9 ;  /* 0x0000000302207224 */ /* 0x000fe200078e0209 */
[----:B------:R-:W-:Y:S01]  /*0ec0*/  IABS R9, R14 ;  /* 0x0000000e00097213 */ /* 0x000fe20000000000 */
[----:B------:R-:W-:Y:S01]  /*0ed0*/  IMAD.HI.U32 R3, R4, R5, RZ ;  /* 0x0000000504037227 */ /* 0x000fe200078e00ff */
[----:B------:R3:W-:Y:S01]  /*0ee0*/  STL [R1+0x25c], R10 ;  /* 0x00025c0a01007387 */ /* 0x0007e20000100800 */
[----:B------:R-:W-:-:S02]  /*0ef0*/  IABS R11, R12 ;  /* 0x0000000c000b7213 */ /* 0x000fc40000000000 */
[----:B------:R-:W-:Y:S01]  /*0f00*/  IMAD.MOV R3, RZ, RZ, -R3 ;  /* 0x000000ffff037224 */ /* 0x000fe200078e0a03 */
[----:B------:R4:W-:Y:S01]  /*0f10*/  STL [R1+0x258], R8 ;  /* 0x0002580801007387 */ /* 0x0009e20000100800 */
[----:B------:R-:W-:Y:S01]  /*0f20*/  IMAD.HI.U32 R7, R4, R13, RZ ;  /* 0x0000000d04077227 */ /* 0x000fe200078e00ff */
[C---:B--2---:R-:W-:Y:S02]  /*0f30*/  LOP3.LUT R14, R0.reuse, 0xc8, RZ, 0xfc, !PT ;  /* 0x000000c8000e7812 */ /* 0x044fe400078efcff */
[----:B-1----:R-:W-:Y:S01]  /*0f40*/  LOP3.LUT R12, R0, 0xd8, RZ, 0xfc, !PT ;  /* 0x000000d8000c7812 */ /* 0x002fe200078efcff */
[----:B------:R-:W-:Y:S01]  /*0f50*/  IMAD R26, R2, R3, R5 ;  /* 0x00000003021a7224 */ /* 0x000fe200078e0205 */
[----:B---3--:R-:W-:Y:S01]  /*0f60*/  LOP3.LUT R10, R0, 0xe0, RZ, 0xfc, !PT ;  /* 0x000000e0000a7812 */ /* 0x008fe200078efcff */
[----:B------:R-:W-:Y:S01]  /*0f70*/  IMAD.HI.U32 R5, R4, R9, RZ ;  /* 0x0000000904057227 */ /* 0x000fe200078e00ff */
[----:B------:R-:W-:Y:S01]  /*0f80*/  STL [R1+0x254], R14 ;  /* 0x0002540e01007387 */ /* 0x000fe20000100800 */
[----:B------:R-:W-:-:S02]  /*0f90*/  LOP3.LUT R15, R0, 0xf8, RZ, 0xfc, !PT ;  /* 0x000000f8000f7812 */ /* 0x000fc400078efcff */
[----:B------:R-:W-:Y:S01]  /*0fa0*/  IMAD.HI.U32 R3, R4, R25, RZ ;  /* 0x0000001904037227 */ /* 0x000fe200078e00ff */
[----:B----4-:R-:W-:-:S03]  /*0fb0*/  IABS R8, R8 ;  /* 0x0000000800087213 */ /* 0x010fc60000000000 */
[----:B------:R-:W-:Y:S02]  /*0fc0*/  IMAD.MOV R5, RZ, RZ, -R5 ;  /* 0x000000ffff057224 */ /* 0x000fe400078e0a05 */
[----:B------:R-:W-:-:S04]  /*0fd0*/  IMAD.HI.U32 R6, R4, R29, RZ ;  /* 0x0000001d04067227 */ /* 0x000fc800078e00ff */
[----:B------:R-:W-:Y:S02]  /*0fe0*/  IMAD.MOV R7, RZ, RZ, -R7 ;  /* 0x000000ffff077224 */ /* 0x000fe400078e0a07 */
[----:B------:R-:W-:Y:S02]  /*0ff0*/  IMAD.MOV R3, RZ, RZ, -R3 ;  /* 0x000000ffff037224 */ /* 0x000fe400078e0a03 */
[----:B------:R-:W-:Y:S01]  /*1000*/  IMAD R24, R2, R5, R9 ;  /* 0x0000000502187224 */ /* 0x000fe200078e0209 */
[----:B------:R-:W-:Y:S01]  /*1010*/  IABS R9, R14 ;  /* 0x0000000e00097213 */ /* 0x000fe20000000000 */
[----:B------:R-:W-:Y:S01]  /*1020*/  IMAD.MOV.U32 R5, RZ, RZ, R8 ;  /* 0x000000ffff057224 */ /* 0x000fe200078e0008 */
[----:B------:R-:W-:Y:S01]  /*1030*/  LOP3.LUT R8, R0, 0xe8, RZ, 0xfc, !PT ;  /* 0x000000e800087812 */ /* 0x000fe200078efcff */
[----:B------:R-:W-:Y:S02]  /*1040*/  IMAD.MOV R6, RZ, RZ, -R6 ;  /* 0x000000ffff067224 */ /* 0x000fe400078e0a06 */
[----:B------:R-:W-:Y:S01]  /*1050*/  IMAD R28, R2, R7, R13 ;  /* 0x00000007021c7224 */ /* 0x000fe200078e020d */
[----:B------:R-:W-:Y:S01]  /*1060*/  LOP3.LUT R13, R0, 0xd0, RZ, 0xfc, !PT ;  /* 0x000000d0000d7812 */ /* 0x000fe200078efcff */
[----:B------:R-:W-:-:S02]  /*1070*/  IMAD R25, R2, R3, R25 ;  /* 0x0000000302197224 */ /* 0x000fc400078e0219 */
[----:B------:R-:W-:Y:S01]  /*1080*/  IMAD.HI.U32 R3, R4, R5, RZ ;  /* 0x0000000504037227 */ /* 0x000fe200078e00ff */
[----:B------:R-:W-:Y:S01]  /*1090*/  IABS R17, R13 ;  /* 0x0000000d00117213 */ /* 0x000fe20000000000 */
[----:B------:R1:W-:Y:S02]  /*10a0*/  STL [R1+0x250], R13 ;  /* 0x0002500d01007387 */ /* 0x0003e40000100800 */
[----:B------:R-:W-:Y:S02]  /*10b0*/  IMAD R29, R2, R6, R29 ;  /* 0x00000006021d7224 */ /* 0x000fe400078e021d */
[----:B------:R-:W-:Y:S01]  /*10c0*/  IMAD.HI.U32 R6, R4, R11, RZ ;  /* 0x0000000b04067227 */ /* 0x000fe200078e00ff */
[----:B------:R2:W-:Y:S03]  /*10d0*/  STL [R1+0x2d8], R12 ;  /* 0x0002d80c01007387 */ /* 0x0005e60000100800 */
[----:B------:R-:W-:Y:S01]  /*10e0*/  IMAD.MOV R3, RZ, RZ, -R3 ;  /* 0x000000ffff037224 */ /* 0x000fe200078e0a03 */
[----:B------:R-:W-:Y:S01]  /*10f0*/  STL [R1+0x2d4], R10 ;  /* 0x0002d40a01007387 */ /* 0x000fe20000100800 */
[----:B------:R-:W-:Y:S01]  /*1100*/  IMAD.MOV R6, RZ, RZ, -R6 ;  /* 0x000000ffff067224 */ /* 0x000fe200078e0a06 */
[----:B-1----:R-:W-:Y:S01]  /*1110*/  IABS R13, R10 ;  /* 0x0000000a000d7213 */ /* 0x002fe20000000000 */
[----:B------:R-:W-:Y:S01]  /*1120*/  IMAD R20, R2, R3, R5 ;  /* 0x0000000302147224 */ /* 0x000fe200078e0205 */
[----:B------:R1:W-:Y:S01]  /*1130*/  STL [R1+0x2d0], R8 ;  /* 0x0002d00801007387 */ /* 0x0003e20000100800 */
[----:B------:R-:W-:-:S03]  /*1140*/  IMAD.HI.U32 R5, R4, R17, RZ ;  /* 0x0000001104057227 */ /* 0x000fc600078e00ff */
[----:B------:R3:W-:Y:S01]  /*1150*/  STL [R1+0x2cc], R19 ;  /* 0x0002cc1301007387 */ /* 0x0007e20000100800 */
[----:B------:R-:W-:Y:S01]  /*1160*/  IMAD R22, R2, R6, R11 ;  /* 0x0000000602167224 */ /* 0x000fe200078e020b */
[----:B------:R-:W-:Y:S01]  /*1170*/  IABS R11, R12 ;  /* 0x0000000c000b7213 */ /* 0x000fe20000000000 */
[----:B------:R-:W-:Y:S01]  /*1180*/  IMAD.HI.U32 R7, R4, R21, RZ ;  /* 0x0000001504077227 */ /* 0x000fe200078e00ff */
[----:B--2---:R-:W-:Y:S01]  /*1190*/  LOP3.LUT R12, R0, 0x100, RZ, 0xfc, !PT ;  /* 0x00000100000c7812 */ /* 0x004fe200078efcff */
[----:B------:R2:W-:Y:S01]  /*11a0*/  STL [R1+0x2c8], R15 ;  /* 0x0002c80f01007387 */ /* 0x0005e20000100800 */
[----:B-1----:R-:W-:Y:S01]  /*11b0*/  IABS R8, R8 ;  /* 0x0000000800087213 */ /* 0x002fe20000000000 */
[----:B------:R-:W-:Y:S01]  /*11c0*/  IMAD.HI.U32 R3, R4, R9, RZ ;  /* 0x0000000904037227 */ /* 0x000fe200078e00ff */
[----:B------:R-:W-:Y:S01]  /*11d0*/  LOP3.LUT R10, R0, 0x108, RZ, 0xfc, !PT ;  /* 0x00000108000a7812 */ /* 0x000fe200078efcff */
[----:B------:R-:W-:Y:S02]  /*11e0*/  STL [R1+0x2c4], R12 ;  /* 0x0002c40c01007387 */ /* 0x000fe40000100800 */
[----:B------:R-:W-:-:S02]  /*11f0*/  IMAD.MOV R5, RZ, RZ, -R5 ;  /* 0x000000ffff057224 */ /* 0x000fc400078e0a05 */
[----:B------:R-:W-:Y:S01]  /*1200*/  IMAD.MOV R7, RZ, RZ, -R7 ;  /* 0x000000ffff077224 */ /* 0x000fe200078e0a07 */
[----:B------:R-:W-:Y:S01]  /*1210*/  STL [R1+0x2c0], R10 ;  /* 0x0002c00a01007387 */ /* 0x000fe20000100800 */
[----:B------:R-:W-:Y:S01]  /*1220*/  IMAD.HI.U32 R6, R4, R11, RZ ;  /* 0x0000000b04067227 */ /* 0x000fe200078e00ff */
[C---:B------:R-:W-:Y:S02]  /*1230*/  LOP3.LUT R93, R0.reuse, 0x118, RZ, 0xfc, !PT ;  /* 0x00000118005d7812 */ /* 0x040fe400078efcff */
[C---:B------:R-:W-:Y:S01]  /*1240*/  LOP3.LUT R125, R0.reuse, 0x120, RZ, 0xfc, !PT ;  /* 0x00000120007d7812 */ /* 0x040fe200078efcff */
[----:B------:R-:W-:Y:S01]  /*1250*/  IMAD.MOV R3, RZ, RZ, -R3 ;  /* 0x000000ffff037224 */ /* 0x000fe200078e0a03 */
[----:B------:R-:W-:Y:S01]  /*1260*/  LOP3.LUT R122, R0, 0x138, RZ, 0xfc, !PT ;  /* 0x00000138007a7812 */ /* 0x000fe200078efcff */
[----:B------:R-:W-:Y:S01]  /*1270*/  IMAD R17, R2, R5, R17 ;  /* 0x0000000502117224 */ /* 0x000fe200078e0211 */
[----:B------:R-:W-:Y:S01]  /*1280*/  LOP3.LUT R123, R0, 0x130, RZ, 0xfc, !PT ;  /* 0x00000130007b7812 */ /* 0x000fe200078efcff */
[----:B------:R-:W-:Y:S01]  /*1290*/  IMAD.MOV.U32 R5, RZ, RZ, R8 ;  /* 0x000000ffff057224 */ /* 0x000fe200078e0008 */
[----:B------:R-:W-:Y:S01]  /*12a0*/  IABS R8, R90 ;  /* 0x0000005a00087213 */ /* 0x000fe20000000000 */
[----:B------:R-:W-:Y:S01]  /*12b0*/  IMAD R21, R2, R7, R21 ;  /* 0x0000000702157224 */ /* 0x000fe200078e0215 */
[----:B------:R-:W-:Y:S01]  /*12c0*/  LOP3.LUT R124, R0, 0x128, RZ, 0xfc, !PT ;  /* 0x00000128007c7812 */ /* 0x000fe200078efcff */
[----:B------:R-:W-:Y:S01]  /*12d0*/  IMAD.HI.U32 R7, R4, R13, RZ ;  /* 0x0000000d04077227 */ /* 0x000fe200078e00ff */
[----:B------:R-:W-:Y:S01]  /*12e0*/  LOP3.LUT R117, R0, 0x148, RZ, 0xfc, !PT ;  /* 0x0000014800757812 */ /* 0x000fe200078efcff */
[----:B------:R-:W-:Y:S02]  /*12f0*/  STL [R1+0x2bc], R90 ;  /* 0x0002bc5a01007387 */ /* 0x000fe40000100800 */
[----:B------:R-:W-:-:S02]  /*1300*/  IMAD.MOV R6, RZ, RZ, -R6 ;  /* 0x000000ffff067224 */ /* 0x000fc400078e0a06 */
[----:B------:R-:W-:Y:S01]  /*1310*/  IMAD R18, R2, R3, R9 ;  /* 0x0000000302127224 */ /* 0x000fe200078e0209 */
[----:B------:R-:W-:Y:S01]  /*1320*/  IABS R9, R19 ;  /* 0x0000001300097213 */ /* 0x000fe20000000000 */
[----:B------:R-:W-:Y:S01]  /*1330*/  IMAD.HI.U32 R3, R4, R5, RZ ;  /* 0x0000000504037227 */ /* 0x000fe200078e00ff */
[----:B---3--:R-:W-:Y:S01]  /*1340*/  IABS R19, R10 ;  /* 0x0000000a00137213 */ /* 0x008fe20000000000 */
[----:B------:R1:W-:Y:S02]  /*1350*/  STL [R1+0x408], R90 ;  /* 0x0004085a01007387 */ /* 0x0003e40000100800 */
[----:B------:R-:W-:Y:S02]  /*1360*/  IMAD.MOV R7, RZ, RZ, -R7 ;  /* 0x000000ffff077224 */ /* 0x000fe400078e0a07 */
[C---:B------:R-:W-:Y:S01]  /*1370*/  IMAD R16, R2.reuse, R6, R11 ;  /* 0x0000000602107224 */ /* 0x040fe200078e020b */
[----:B------:R-:W-:Y:S01]  /*1380*/  IABS R11, R15 ;  /* 0x0000000f000b7213 */ /* 0x000fe20000000000 */
[----:B------:R-:W-:Y:S01]  /*1390*/  IMAD.MOV R3, RZ, RZ, -R3 ;  /* 0x000000ffff037224 */ /* 0x000fe200078e0a03 */
[----:B--2---:R-:W-:Y:S01]  /*13a0*/  IABS R15, R12 ;  /* 0x0000000c000f7213 */ /* 0x004fe20000000000 */
[----:B------:R-:W-:-:S02]  /*13b0*/  IMAD R14, R2, R7, R13 ;  /* 0x00000007020e7224 */ /* 0x000fc400078e020d */
[----:B------:R-:W-:Y:S01]  /*13c0*/  IMAD R13, R2, R3, R5 ;  /* 0x00000003020d7224 */ /* 0x000fe200078e0205 */
[----:B------:R-:W-:Y:S01]  /*13d0*/  IABS R57, R125 ;  /* 0x0000007d00397213 */ /* 0x000fe20000000000 */
[C---:B------:R-:W-:Y:S01]  /*13e0*/  IMAD.HI.U32 R5, R4.reuse, R11, RZ ;  /* 0x0000000b04057227 */ /* 0x040fe200078e00ff */
[----:B------:R-:W-:Y:S01]  /*13f0*/  IABS R27, R122 ;  /* 0x0000007a001b7213 */ /* 0x000fe20000000000 */
[----:B-1----:R-:W2:Y:S02]  /*1400*/  LDL R90, [R1+0x1b8] ;  /* 0x0001b800015a7983 */ /* 0x002ea40000100800 */
[----:B------:R-:W-:-:S04]  /*1410*/  IMAD.HI.U32 R3, R4, R9, RZ ;  /* 0x0000000904037227 */ /* 0x000fc800078e00ff */
[----:B------:R-:W-:Y:S02]  /*1420*/  IMAD.MOV R5, RZ, RZ, -R5 ;  /* 0x000000ffff057224 */ /* 0x000fe400078e0a05 */
[----:B------:R-:W-:-:S04]  /*1430*/  IMAD.HI.U32 R6, R4, R15, RZ ;  /* 0x0000000f04067227 */ /* 0x000fc800078e00ff */
[----:B------:R-:W-:Y:S02]  /*1440*/  IMAD.MOV R3, RZ, RZ, -R3 ;  /* 0x000000ffff037224 */ /* 0x000fe400078e0a03 */
[C---:B------:R-:W-:Y:S02]  /*1450*/  IMAD R10, R2.reuse, R5, R11 ;  /* 0x00000005020a7224 */ /* 0x040fe400078e020b */
[----:B------:R-:W-:Y:S02]  /*1460*/  IMAD.MOV.U32 R5, RZ, RZ, R8 ;  /* 0x000000ffff057224 */ /* 0x000fe400078e0008 */
[----:B------:R-:W-:Y:S02]  /*1470*/  IMAD.MOV R6, RZ, RZ, -R6 ;  /* 0x000000ffff067224 */ /* 0x000fe400078e0a06 */
[----:B------:R-:W-:Y:S02]  /*1480*/  IMAD R12, R2, R3, R9 ;  /* 0x00000003020c7224 */ /* 0x000fe400078e0209 */
[----:B------:R-:W-:-:S04]  /*1490*/  IMAD.HI.U32 R3, R4, R5, RZ ;  /* 0x0000000504037227 */ /* 0x000fc800078e00ff */
[----:B------:R-:W-:Y:S01]  /*14a0*/  IMAD R9, R2, R6, R15 ;  /* 0x0000000602097224 */ /* 0x000fe200078e020f */
[----:B------:R-:W-:Y:S01]  /*14b0*/  IABS R15, R93 ;  /* 0x0000005d000f7213 */ /* 0x000fe20000000000 */
[----:B------:R-:W-:Y:S02]  /*14c0*/  IMAD.MOV R3, RZ, RZ, -R3 ;  /* 0x000000ffff037224 */ /* 0x000fe400078e0a03 */
[----:B------:R-:W-:-:S04]  /*14d0*/  IMAD.HI.U32 R7, R4, R19, RZ ;  /* 0x0000001304077227 */ /* 0x000fc800078e00ff */
[----:B------:R-:W-:Y:S02]  /*14e0*/  IMAD R6, R2, R3, R5 ;  /* 0x0000000302067224 */ /* 0x000fe400078e0205 */
[----:B------:R-:W-:Y:S01]  /*14f0*/  IMAD.HI.U32 R3, R4, R15, RZ ;  /* 0x0000000f04037227 */ /* 0x000fe200078e00ff */
[----:B------:R-:W-:-:S03]  /*1500*/  IABS R23, R123 ;  /* 0x0000007b00177213 */ /* 0x000fc60000000000 */
[----:B------:R-:W-:Y:S02]  /*1510*/  IMAD.MOV R3, RZ, RZ, -R3 ;  /* 0x000000ffff037224 */ /* 0x000fe400078e0a03 */
[----:B------:R-:W-:Y:S02]  /*1520*/  IMAD.MOV R7, RZ, RZ, -R7 ;  /* 0x000000ffff077224 */ /* 0x000fe400078e0a07 */
[----:B------:R-:W-:Y:S02]  /*1530*/  IMAD R58, R2, R3, R15 ;  /* 0x00000003023a7224 */ /* 0x000fe400078e020f */
[----:B------:R-:W-:Y:S01]  /*1540*/  IMAD.HI.U32 R5, R4, R57, RZ ;  /* 0x0000003904057227 */ /* 0x000fe200078e00ff */
[----:B------:R-:W-:-:S03]  /*1550*/  LOP3.LUT R115, R0, 0x158, RZ, 0xfc, !PT ;  /* 0x0000015800737812 */ /* 0x000fc600078efcff */
[----:B------:R-:W-:Y:S02]  /*1560*/  IMAD.MOV.U32 R15, RZ, RZ, R27 ;  /* 0x000000ffff0f7224 */ /* 0x000fe400078e001b */
[----:B------:R-:W-:Y:S01]  /*1570*/  IMAD R8, R2, R7, R19 ;  /* 0x0000000702087224 */ /* 0x000fe200078e0213 */
[----:B------:R-:W-:Y:S01]  /*1580*/  IABS R19, R124 ;  /* 0x0000007c00137213 */ /* 0x000fe20000000000 */
[----:B------:R-:W-:Y:S01]  /*1590*/  IMAD.HI.U32 R11, R4, R23, RZ ;  /* 0x00000017040b7227 */ /* 0x000fe200078e00ff */
[----:B------:R-:W-:Y:S02]  /*15a0*/  LOP3.LUT R120, R0, 0x140, RZ, 0xfc, !PT ;  /* 0x0000014000787812 */ /* 0x000fe400078efcff */
[----:B------:R-:W-:Y:S01]  /*15b0*/  IABS R31, R117 ;  /* 0x00000075001f7213 */ /* 0x000fe20000000000 */
[----:B------:R-:W-:Y:S02]  /*15c0*/  IMAD.MOV R5, RZ, RZ, -R5 ;  /* 0x000000ffff057224 */ /* 0x000fe400078e0a05 */
[----:B------:R-:W-:Y:S01]  /*15d0*/  IMAD.HI.U32 R3, R4, R15, RZ ;  /* 0x0000000f04037227 */ /* 0x000fe200078e00ff */
[----:B------:R-:W-:-:S02]  /*15e0*/  LOP3.LUT R116, R0, 0x150, RZ, 0xfc, !PT ;  /* 0x0000015000747812 */ /* 0x000fc400078efcff */
[----:B------:R-:W-:Y:S01]  /*15f0*/  IABS R43, R115 ;  /* 0x00000073002b7213 */ /* 0x000fe20000000000 */
[----:B------:R-:W-:Y:S01]  /*1600*/  IMAD.HI.U32 R7, R4, R19, RZ ;  /* 0x0000001304077227 */ /* 0x000fe200078e00ff */
[----:B------:R-:W-:-:S03]  /*1610*/  IABS R27, R120 ;  /* 0x00000078001b7213 */ /* 0x000fc60000000000 */
[----:B------:R-:W-:Y:S01]  /*1620*/  IMAD.MOV R11, RZ, RZ, -R11 ;  /* 0x000000ffff0b7224 */ /* 0x000fe200078e0a0b */
[----:B------:R-:W-:Y:S01]  /*1630*/  LOP3.LUT R114, R0, 0x160, RZ, 0xfc, !PT ;  /* 0x0000016000727812 */ /* 0x000fe200078efcff */
[----:B------:R-:W-:Y:S02]  /*1640*/  IMAD R57, R2, R5, R57 ;  /* 0x0000000502397224 */ /* 0x000fe400078e0239 */
[----:B------:R-:W-:Y:S02]  /*1650*/  IMAD.MOV R3, RZ, RZ, -R3 ;  /* 0x000000ffff037224 */ /* 0x000fe400078e0a03 */
[----:B------:R-:W-:Y:S01]  /*1660*/  IMAD.HI.U32 R5, R4, R31, RZ ;  /* 0x0000001f04057227 */ /* 0x000fe200078e00ff */
[----:B------:R-:W-:-:S03]  /*1670*/  IABS R35, R116 ;  /* 0x0000007400237213 */ /* 0x000fc60000000000 */
[----:B------:R-:W-:Y:S02]  /*1680*/  IMAD.MOV R7, RZ, RZ, -R7 ;  /* 0x000000ffff077224 */ /* 0x000fe400078e0a07 */
[C---:B------:R-:W-:Y:S01]  /*1690*/  IMAD R11, R2.reuse, R11, R23 ;  /* 0x0000000b020b7224 */ /* 0x040fe200078e0217 */
[----:B------:R-:W-:Y:S01]  /*16a0*/  IABS R51, R114 ;  /* 0x0000007200337213 */ /* 0x000fe20000000000 */
[----:B------:R-:W-:Y:S02]  /*16b0*/  IMAD R15, R2, R3, R15 ;  /* 0x00000003020f7224 */ /* 0x000fe400078e020f */
[----:B------:R-:W-:-:S04]  /*16c0*/  IMAD.HI.U32 R23, R4, R43, RZ ;  /* 0x0000002b04177227 */ /* 0x000fc800078e00ff */
[----:B------:R-:W-:-:S04]  /*16d0*/  IMAD.HI.U32 R3, R4, R27, RZ ;  /* 0x0000001b04037227 */ /* 0x000fc800078e00ff */
[----:B------:R-:W-:Y:S02]  /*16e0*/  IMAD.MOV R5, RZ, RZ, -R5 ;  /* 0x000000ffff057224 */ /* 0x000fe400078e0a05 */
[----:B------:R-:W-:Y:S02]  /*16f0*/  IMAD R7, R2, R7, R19 ;  /* 0x0000000702077224 */ /* 0x000fe400078e0213 */
[----:B------:R-:W-:-:S04]  /*1700*/  IMAD.HI.U32 R19, R4, R35, RZ ;  /* 0x0000002304137227 */ /* 0x000fc800078e00ff */
[----:B------:R-:W-:Y:S02]  /*1710*/  IMAD.MOV R47, RZ, RZ, -R23 ;  /* 0x000000ffff2f7224 */ /* 0x000fe400078e0a17 */
[----:B------:R-:W-:Y:S02]  /*1720*/  IMAD.MOV R3, RZ, RZ, -R3 ;  /* 0x000000ffff037224 */ /* 0x000fe400078e0a03 */
[----:B------:R-:W-:Y:S02]  /*1730*/  IMAD R23, R2, R5, R31 ;  /* 0x0000000502177224 */ /* 0x000fe400078e021f */
[----:B------:R-:W-:Y:S02]  /*1740*/  IMAD.MOV.U32 R5, RZ, RZ, R51 ;  /* 0x000000ffff057224 */ /* 0x000fe400078e0033 */
[----:B------:R-:W-:Y:S01]  /*1750*/  IMAD.MOV R39, RZ, RZ, -R19 ;  /* 0x000000ffff277224 */ /* 0x000fe200078e0a13 */
[----:B------:R-:W-:Y:S01]  /*1760*/  LOP3.LUT R113, R0, 0x168, RZ, 0xfc, !PT ;  /* 0x0000016800717812 */ /* 0x000fe200078efcff */
[----:B------:R-:W-:-:S02]  /*1770*/  IMAD R19, R2, R3, R27 ;  /* 0x0000000302137224 */ /* 0x000fc400078e021b */
[----:B------:R-:W-:-:S04]  /*1780*/  IMAD.HI.U32 R3, R4, R5, RZ ;  /* 0x0000000504037227 */ /* 0x000fc800078e00ff */
[----:B------:R-:W-:Y:S01]  /*1790*/  IMAD R27, R2, R39, R35 ;  /* 0x00000027021b7224 */ /* 0x000fe200078e0223 */
[----:B------:R-:W-:Y:S01]  /*17a0*/  IABS R39, R113 ;  /* 0x0000007100277213 */ /* 0x000fe20000000000 */
[----:B------:R-:W-:Y:S01]  /*17b0*/  IMAD.MOV R3, RZ, RZ, -R3 ;  /* 0x000000ffff037224 */ /* 0x000fe200078e0a03 */
[----:B------:R-:W-:-:S03]  /*17c0*/  LOP3.LUT R109, R0, 0x188, RZ, 0xfc, !PT ;  /* 0x00000188006d7812 */ /* 0x000fc600078efcff */
[----:B------:R-:W-:Y:S02]  /*17d0*/  IMAD R35, R2, R3, R5 ;  /* 0x0000000302237224 */ /* 0x000fe400078e0205 */
[----:B------:R-:W-:Y:S01]  /*17e0*/  IMAD.HI.U32 R3, R4, R39, RZ ;  /* 0x0000002704037227 */ /* 0x000fe200078e00ff */
[----:B------:R-:W-:-:S03]  /*17f0*/  IABS R55, R109 ;  /* 0x0000006d00377213 */ /* 0x000fc60000000000 */
[----:B------:R-:W-:Y:S01]  /*1800*/  IMAD.MOV R3, RZ, RZ, -R3 ;  /* 0x000000ffff037224 */ /* 0x000fe200078e0a03 */
[----:B------:R-:W-:-:S03]  /*1810*/  LOP3.LUT R106, R0, 0x1a8, RZ, 0xfc, !PT ;  /* 0x000001a8006a7812 */ /* 0x000fc600078efcff */
[----:B------:R-:W-:Y:S02]  /*1820*/  IMAD R39, R2, R3, R39 ;  /* 0x0000000302277224 */ /* 0x000fe400078e0227 */
[----:B------:R-:W-:Y:S01]  /*1830*/  IMAD.HI.U32 R3, R4, R55, RZ ;  /* 0x0000003704037227 */ /* 0x000fe200078e00ff */
[C---:B------:R-:W-:Y:S02]  /*1840*/  ISETP.GT.U32.AND P1, PT, R2.reuse, R52, PT ;  /* 0x000000340200720c */ /* 0x040fe40003f24070 */
[----:B------:R-:W-:Y:S01]  /*1850*/  ISETP.GT.U32.AND P2, PT, R2, R50, PT ;  /* 0x000000320200720c */ /* 0x000fe20003f44070 */
[----:B------:R-:W-:Y:S01]  /*1860*/  IMAD.MOV R3, RZ, RZ, -R3 ;  /* 0x000000ffff037224 */ /* 0x000fe200078e0a03 */
[----:B------:R-:W-:Y:S01]  /*1870*/  IABS R71, R106 ;  /* 0x0000006a00477213 */ /* 0x000fe20000000000 */
[----:B------:R-:W-:Y:S01]  /*1880*/  STL [R1+0x2b8], R93 ;  /* 0x0002b85d01007387 */ /* 0x000fe20000100800 */
[----:B------:R-:W-:Y:S01]  /*1890*/  LOP3.LUT R95, R0, 0x1f8, RZ, 0xfc, !PT ;  /* 0x000001f8005f7812 */ /* 0x000fe200078efcff */
[----:B------:R-:W-:-:S02]  /*18a0*/  IMAD R55, R2, R3, R55 ;  /* 0x0000000302377224 */ /* 0x000fc400078e0237 */
[----:B------:R-:W-:Y:S01]  /*18b0*/  STL [R1+0x2b4], R125 ;  /* 0x0002b47d01007387 */ /* 0x000fe20000100800 */
[----:B------:R-:W-:Y:S01]  /*18c0*/  IMAD.HI.U32 R3, R4, R71, RZ ;  /* 0x0000004704037227 */ /* 0x000fe200078e00ff */
[----:B------:R-:W-:Y:S02]  /*18d0*/  ISETP.GT.U32.AND P3, PT, R2, R49, PT ;  /* 0x000000310200720c */ /* 0x000fe40003f64070 */
[----:B------:R1:W-:Y:S01]  /*18e0*/  STL [R1+0x40c], R93 ;  /* 0x00040c5d01007387 */ /* 0x0003e20000100800 */
[----:B------:R-:W-:Y:S01]  /*18f0*/  IABS R121, R95 ;  /* 0x0000005f00797213 */ /* 0x000fe20000000000 */
[----:B------:R-:W-:Y:S02]  /*1900*/  IMAD.MOV R3, RZ, RZ, -R3 ;  /* 0x000000ffff037224 */ /* 0x000fe400078e0a03 */
[--C-:B------:R-:W-:Y:S01]  /*1910*/  @!P1 IMAD.IADD R52, R52, 0x1, -R2.reuse ;  /* 0x0000000134349824 */ /* 0x100fe200078e0a02 */
[----:B-1----:R-:W3:Y:S04]  /*1920*/  LDL R93, [R1+0x1bc] ;  /* 0x0001bc00015d7983 */ /* 0x002ee80000100800 */
[----:B------:R1:W-:Y:S01]  /*1930*/  STL [R1+0x410], R125 ;  /* 0x0004107d01007387 */ /* 0x0003e20000100800 */
[----:B------:R-:W-:Y:S01]  /*1940*/  @!P2 IMAD.IADD R50, R50, 0x1, -R2 ;  /* 0x000000013232a824 */ /* 0x000fe200078e0a02 */
[C---:B------:R-:W-:Y:S01]  /*1950*/  ISETP.GT.U32.AND P1, PT, R2.reuse, R48, PT ;  /* 0x000000300200720c */ /* 0x040fe20003f24070 */
[C---:B------:R-:W-:Y:S01]  /*1960*/  IMAD R71, R2.reuse, R3, R71 ;  /* 0x0000000302477224 */ /* 0x040fe200078e0247 */
[----:B------:R-:W-:Y:S01]  /*1970*/  ISETP.GT.U32.AND P2, PT, R2, R46, PT ;  /* 0x0000002e0200720c */ /* 0x000fe20003f44070 */
[----:B-1----:R-:W4:Y:S01]  /*1980*/  LDL R125, [R1+0x1c4] ;  /* 0x0001c400017d7983 */ /* 0x002f220000100800 */
[----:B------:R-:W-:Y:S01]  /*1990*/  IMAD.HI.U32 R3, R4, R121, RZ ;  /* 0x0000007904037227 */ /* 0x000fe200078e00ff */
[----:B------:R-:W-:-:S02]  /*19a0*/  ISETP.GT.U32.AND P4, PT, R2, R52, PT ;  /* 0x000000340200720c */ /* 0x000fc40003f84070 */
[C---:B------:R-:W-:Y:S01]  /*19b0*/  ISETP.GT.U32.AND P5, PT, R2.reuse, R50, PT ;  /* 0x000000320200720c */ /* 0x040fe20003fa4070 */
[----:B------:R-:W-:Y:S02]  /*19c0*/  IMAD.MOV R3, RZ, RZ, -R3 ;  /* 0x000000ffff037224 */ /* 0x000fe400078e0a03 */
[--C-:B------:R-:W-:Y:S02]  /*19d0*/  @!P3 IMAD.IADD R49, R49, 0x1, -R2.reuse ;  /* 0x000000013131b824 */ /* 0x100fe400078e0a02 */
[----:B------:R-:W-:Y:S02]  /*19e0*/  IMAD R121, R2, R3, R121 ;  /* 0x0000000302797224 */ /* 0x000fe400078e0279 */
[--C-:B------:R-:W-:Y:S01]  /*19f0*/  @!P1 IMAD.IADD R48, R48, 0x1, -R2.reuse ;  /* 0x0000000130309824 */ /* 0x100fe200078e0a02 */
[----:B------:R-:W-:Y:S01]  /*1a00*/  ISETP.GT.U32.AND P3, PT, R2, R49, PT ;  /* 0x000000310200720c */ /* 0x000fe20003f64070 */
[----:B------:R-:W-:Y:S01]  /*1a10*/  @!P2 IMAD.IADD R46, R46, 0x1, -R2 ;  /* 0x000000012e2ea824 */ /* 0x000fe200078e0a02 */
[----:B------:R-:W-:-:S02]  /*1a20*/  ISETP.GT.U32.AND P6, PT, R2, R121, PT ;  /* 0x000000790200720c */ /* 0x000fc40003fc4070 */
[----:B------:R-:W-:Y:S01]  /*1a30*/  ISETP.GT.U32.AND P1, PT, R2, R45, PT ;  /* 0x0000002d0200720c */ /* 0x000fe20003f24070 */
[--C-:B------:R-:W-:Y:S01]  /*1a40*/  @!P4 IMAD.IADD R52, R52, 0x1, -R2.reuse ;  /* 0x000000013434c824 */ /* 0x100fe200078e0a02 */
[----:B------:R-:W-:Y:S01]  /*1a50*/  ISETP.GT.U32.AND P4, PT, R2, R44, PT ;  /* 0x0000002c0200720c */ /* 0x000fe20003f84070 */
[----:B------:R-:W-:Y:S01]  /*1a60*/  @!P5 IMAD.IADD R50, R50, 0x1, -R2 ;  /* 0x000000013232d824 */ /* 0x000fe200078e0a02 */
[C---:B------:R-:W-:Y:S02]  /*1a70*/  ISETP.GT.U32.AND P5, PT, R2.reuse, R46, PT ;  /* 0x0000002e0200720c */ /* 0x040fe40003fa4070 */
[----:B------:R-:W-:-:S03]  /*1a80*/  ISETP.GT.U32.AND P2, PT, R2, R42, PT ;  /* 0x0000002a0200720c */ /* 0x000fc60003f44070 */
[--C-:B------:R-:W-:Y:S01]  /*1a90*/  @!P3 IMAD.IADD R49, R49, 0x1, -R2.reuse ;  /* 0x000000013131b824 */ /* 0x100fe200078e0a02 */
[C---:B------:R-:W-:Y:S01]  /*1aa0*/  ISETP.GT.U32.AND P3, PT, R2.reuse, R41, PT ;  /* 0x000000290200720c */ /* 0x040fe20003f64070 */
[--C-:B------:R-:W-:Y:S01]  /*1ab0*/  @!P6 IMAD.IADD R121, R121, 0x1, -R2.reuse ;  /* 0x000000017979e824 */ /* 0x100fe200078e0a02 */
[C---:B------:R-:W-:Y:S01]  /*1ac0*/  ISETP.GT.U32.AND P6, PT, R2.reuse, R48, PT ;  /* 0x000000300200720c */ /* 0x040fe20003fc4070 */
[--C-:B------:R-:W-:Y:S01]  /*1ad0*/  @!P1 IMAD.IADD R45, R45, 0x1, -R2.reuse ;  /* 0x000000012d2d9824 */ /* 0x100fe200078e0a02 */
[----:B------:R-:W-:Y:S01]  /*1ae0*/  ISETP.GT.U32.AND P1, PT, R2, R40, PT ;  /* 0x000000280200720c */ /* 0x000fe20003f24070 */
[--C-:B------:R-:W-:Y:S01]  /*1af0*/  @!P4 IMAD.IADD R44, R44, 0x1, -R2.reuse ;  /* 0x000000012c2cc824 */ /* 0x100fe200078e0a02 */
[----:B------:R-:W-:Y:S01]  /*1b00*/  ISETP.GT.U32.AND P4, PT, R2, R38, PT ;  /* 0x000000260200720c */ /* 0x000fe20003f84070 */
[--C-:B------:R-:W-:Y:S01]  /*1b10*/  @!P5 IMAD.IADD R46, R46, 0x1, -R2.reuse ;  /* 0x000000012e2ed824 */ /* 0x100fe200078e0a02 */
[----:B------:R-:W-:Y:S01]  /*1b20*/  ISETP.GT.U32.AND P5, PT, R2, R45, PT ;  /* 0x0000002d0200720c */ /* 0x000fe20003fa4070 */
[----:B------:R-:W-:Y:S01]  /*1b30*/  @!P2 IMAD.IADD R42, R42, 0x1, -R2 ;  /* 0x000000012a2aa824 */ /* 0x000fe200078e0a02 */
[----:B------:R-:W-:-:S03]  /*1b40*/  ISETP.GT.U32.AND P2, PT, R2, R44, PT ;  /* 0x0000002c0200720c */ /* 0x000fc60003f44070 */
[--C-:B------:R-:W-:Y:S01]  /*1b50*/  @!P3 IMAD.IADD R41, R41, 0x1, -R2.reuse ;  /* 0x000000012929b824 */ /* 0x100fe200078e0a02 */
[----:B------:R-:W-:Y:S01]  /*1b60*/  ISETP.GT.U32.AND P3, PT, R2, R42, PT ;  /* 0x0000002a0200720c */ /* 0x000fe20003f64070 */
[--C-:B------:R-:W-:Y:S01]  /*1b70*/  @!P6 IMAD.IADD R48, R48, 0x1, -R2.reuse ;  /* 0x000000013030e824 */ /* 0x100fe200078e0a02 */
[----:B------:R-:W-:Y:S01]  /*1b80*/  ISETP.GT.U32.AND P6, PT, R2, R121, PT ;  /* 0x000000790200720c */ /* 0x000fe20003fc4070 */
[--C-:B------:R-:W-:Y:S01]  /*1b90*/  @!P1 IMAD.IADD R40, R40, 0x1, -R2.reuse ;  /* 0x0000000128289824 */ /* 0x100fe200078e0a02 */
[----:B------:R-:W-:Y:S01]  /*1ba0*/  ISETP.GT.U32.AND P1, PT, R2, R41, PT ;  /* 0x000000290200720c */ /* 0x000fe20003f24070 */
[--C-:B------:R-:W-:Y:S02]  /*1bb0*/  @!P4 IMAD.IADD R38, R38, 0x1, -R2.reuse ;  /* 0x000000012626c824 */ /* 0x100fe400078e0a02 */
[--C-:B------:R-:W-:Y:S01]  /*1bc0*/  @!P5 IMAD.IADD R45, R45, 0x1, -R2.reuse ;  /* 0x000000012d2dd824 */ /* 0x100fe200078e0a02 */
[C---:B------:R-:W-:Y:S02]  /*1bd0*/  ISETP.GT.U32.AND P4, PT, R2.reuse, R40, PT ;  /* 0x000000280200720c */ /* 0x040fe40003f84070 */
[----:B------:R-:W-:Y:S01]  /*1be0*/  ISETP.GT.U32.AND P5, PT, R2, R37, PT ;  /* 0x000000250200720c */ /* 0x000fe20003fa4070 */
[--C-:B------:R-:W-:Y:S01]  /*1bf0*/  @!P2 IMAD.IADD R44, R44, 0x1, -R2.reuse ;  /* 0x000000012c2ca824 */ /* 0x100fe200078e0a02 */
[----:B------:R-:W-:Y:S01]  /*1c00*/  ISETP.GT.U32.AND P2, PT, R2, R36, PT ;  /* 0x000000240200720c */ /* 0x000fe20003f44070 */
[--C-:B------:R-:W-:Y:S01]  /*1c10*/  @!P3 IMAD.IADD R42, R42, 0x1, -R2.reuse ;  /* 0x000000012a2ab824 */ /* 0x100fe200078e0a02 */
[C---:B------:R-:W-:Y:S01]  /*1c20*/  ISETP.GT.U32.AND P3, PT, R2.reuse, R34, PT ;  /* 0x000000220200720c */ /* 0x040fe20003f64070 */
[--C-:B------:R-:W-:Y:S01]  /*1c30*/  @!P6 IMAD.IADD R121, R121, 0x1, -R2.reuse ;  /* 0x000000017979e824 */ /* 0x100fe200078e0a02 */
[C---:B------:R-:W-:Y:S01]  /*1c40*/  ISETP.GT.U32.AND P6, PT, R2.reuse, R38, PT ;  /* 0x000000260200720c */ /* 0x040fe20003fc4070 */
[----:B------:R-:W-:Y:S01]  /*1c50*/  @!P1 IMAD.IADD R41, R41, 0x1, -R2 ;  /* 0x0000000129299824 */ /* 0x000fe200078e0a02 */
[----:B------:R-:W-:-:S03]  /*1c60*/  ISETP.GT.U32.AND P1, PT, R2, R33, PT ;  /* 0x000000210200720c */ /* 0x000fc60003f24070 */
        /* <DEDUP_REMOVED lines=25> */
[----:B------:R-:W-:Y:S01]  /*1e00*/  ISETP.GT.U32.AND P4, PT, R2, R30, PT ;  /* 0x0000001e0200720c */ /* 0x000fe20003f84070 */
[--C-:B------:R-:W-:Y:S01]  /*1e10*/  @!P5 IMAD.IADD R36, R36, 0x1, -R2.reuse ;  /* 0x000000012424d824 */ /* 0x100fe200078e0a02 */
[----:B------:R-:W-:Y:S01]  /*1e20*/  ISETP.GT.U32.AND P5, PT, R2, R29, PT ;  /* 0x0000001d0200720c */ /* 0x000fe20003fa4070 */
[--C-:B------:R-:W-:Y:S01]  /*1e30*/  @!P2 IMAD.IADD R34, R34, 0x1, -R2.reuse ;  /* 0x000000012222a824 */ /* 0x100fe200078e0a02 */
[C---:B------:R-:W-:Y:S01]  /*1e40*/  ISETP.GT.U32.AND P2, PT, R2.reuse, R28, PT ;  /* 0x0000001c0200720c */ /* 0x040fe20003f44070 */
[--C-:B------:R-:W-:Y:S01]  /*1e50*/  @!P3 IMAD.IADD R33, R33, 0x1, -R2.reuse ;  /* 0x000000012121b824 */ /* 0x100fe200078e0a02 */
[C---:B------:R-:W-:Y:S01]  /*1e60*/  ISETP.GT.U32.AND P3, PT, R2.reuse, R25, PT ;  /* 0x000000190200720c */ /* 0x040fe20003f64070 */
[--C-:B------:R-:W-:Y:S01]  /*1e70*/  @!P6 IMAD.IADD R37, R37, 0x1, -R2.reuse ;  /* 0x000000012525e824 */ /* 0x100fe200078e0a02 */
[----:B------:R-:W-:Y:S01]  /*1e80*/  ISETP.GT.U32.AND P6, PT, R2, R26, PT ;  /* 0x0000001a0200720c */ /* 0x000fe20003fc4070 */
[----:B------:R-:W-:Y:S01]  /*1e90*/  @!P1 IMAD.IADD R32, R32, 0x1, -R2 ;  /* 0x0000000120209824 */ /* 0x000fe200078e0a02 */
[----:B------:R-:W-:-:S03]  /*1ea0*/  ISETP.GT.U32.AND P1, PT, R2, R24, PT ;  /* 0x000000180200720c */ /* 0x000fc60003f24070 */
[--C-:B------:R-:W-:Y:S01]  /*1eb0*/  @!P4 IMAD.IADD R30, R30, 0x1, -R2.reuse ;  /* 0x000000011e1ec824 */ /* 0x100fe200078e0a02 */
[C---:B------:R-:W-:Y:S01]  /*1ec0*/  ISETP.GT.U32.AND P4, PT, R2.reuse, R22, PT ;  /* 0x000000160200720c */ /* 0x040fe20003f84070 */
[--C-:B------:R-:W-:Y:S01]  /*1ed0*/  @!P5 IMAD.IADD R29, R29, 0x1, -R2.reuse ;  /* 0x000000011d1dd824 */ /* 0x100fe200078e0a02 */
[----:B------:R-:W-:Y:S01]  /*1ee0*/  ISETP.GT.U32.AND P5, PT, R2, R21, PT ;  /* 0x000000150200720c */ /* 0x000fe20003fa4070 */
[--C-:B------:R-:W-:Y:S01]  /*1ef0*/  @!P2 IMAD.IADD R28, R28, 0x1, -R2.reuse ;  /* 0x000000011c1ca824 */ /* 0x100fe200078e0a02 */
[C---:B------:R-:W-:Y:S01]  /*1f00*/  ISETP.GT.U32.AND P2, PT, R2.reuse, R20, PT ;  /* 0x000000140200720c */ /* 0x040fe20003f44070 */
[--C-:B------:R-:W-:Y:S01]  /*1f10*/  @!P3 IMAD.IADD R25, R25, 0x1, -R2.reuse ;  /* 0x000000011919b824 */ /* 0x100fe200078e0a02 */
[----:B------:R-:W-:Y:S01]  /*1f20*/  ISETP.GT.U32.AND P3, PT, R2, R17, PT ;  /* 0x000000110200720c */ /* 0x000fe20003f64070 */
        /* <DEDUP_REMOVED lines=40> */
[--C-:B------:R-:W-:Y:S02]  /*21b0*/  @!P4 IMAD.IADD R10, R10, 0x1, -R2.reuse ;  /* 0x000000010a0ac824 */ /* 0x100fe400078e0a02 */
[--C-:B------:R-:W-:Y:S01]  /*21c0*/  @!P5 IMAD.IADD R9, R9, 0x1, -R2.reuse ;  /* 0x000000010909d824 */ /* 0x100fe200078e0a02 */
[----:B------:R-:W-:Y:S01]  /*21d0*/  ISETP.GT.U32.AND P4, PT, R2, R7, PT ;  /* 0x000000070200720c */ /* 0x000fe20003f84070 */
[--C-:B------:R-:W-:Y:S01]  /*21e0*/  @!P2 IMAD.IADD R8, R8, 0x1, -R2.reuse ;  /* 0x000000010808a824 */ /* 0x100fe200078e0a02 */
[C---:B------:R-:W-:Y:S02]  /*21f0*/  ISETP.GT.U32.AND P5, PT, R2.reuse, R10, PT ;  /* 0x0000000a0200720c */ /* 0x040fe40003fa4070 */
        /* <DEDUP_REMOVED lines=9> */
[C---:B------:R-:W-:Y:S01]  /*2290*/  ISETP.GT.U32.AND P5, PT, R2.reuse, R58, PT ;  /* 0x0000003a0200720c */ /* 0x040fe20003fa4070 */
[--C-:B------:R-:W-:Y:S01]  /*22a0*/  @!P2 IMAD.IADD R9, R9, 0x1, -R2.reuse ;  /* 0x000000010909a824 */ /* 0x100fe200078e0a02 */
[----:B------:R-:W-:Y:S01]  /*22b0*/  ISETP.GT.U32.AND P2, PT, R2, R57, PT ;  /* 0x000000390200720c */ /* 0x000fe20003f44070 */
[----:B------:R-:W-:Y:S01]  /*22c0*/  @!P3 IMAD.IADD R8, R8, 0x1, -R2 ;  /* 0x000000010808b824 */ /* 0x000fe200078e0a02 */
[C---:B------:R-:W-:Y:S02]  /*22d0*/  ISETP.GT.U32.AND P4, PT, R2.reuse, R7, PT ;  /* 0x000000070200720c */ /* 0x040fe40003f84070 */
[----:B------:R-:W-:Y:S02]  /*22e0*/  ISETP.GT.U32.AND P3, PT, R2, R15, PT ;  /* 0x0000000f0200720c */ /* 0x000fe40003f64070 */
[----:B------:R-:W-:Y:S01]  /*22f0*/  LOP3.LUT R112, R0, 0x170, RZ, 0xfc, !PT ;  /* 0x0000017000707812 */ /* 0x000fe200078efcff */
[----:B------:R-:W-:-:S02]  /*2300*/  IMAD R31, R2, R47, R43 ;  /* 0x0000002f021f7224 */ /* 0x000fc400078e022b */
[--C-:B------:R-:W-:Y:S01]  /*2310*/  @!P1 IMAD.IADD R11, R11, 0x1, -R2.reuse ;  /* 0x000000010b0b9824 */ /* 0x100fe200078e0a02 */
[----:B------:R-:W-:Y:S02]  /*2320*/  IABS R43, R112 ;  /* 0x00000070002b7213 */ /* 0x000fe40000000000 */
[----:B------:R-:W-:Y:S01]  /*2330*/  ISETP.GT.U32.AND P1, PT, R2, R19, PT ;  /* 0x000000130200720c */ /* 0x000fe20003f24070 */
[--C-:B------:R-:W-:Y:S01]  /*2340*/  @!P6 IMAD.IADD R6, R6, 0x1, -R2.reuse ;  /* 0x000000010606e824 */ /* 0x100fe200078e0a02 */
[----:B------:R-:W-:Y:S01]  /*2350*/  ISETP.GT.U32.AND P6, PT, R2, R11, PT ;  /* 0x0000000b0200720c */ /* 0x000fe20003fc4070 */
[--C-:B------:R-:W-:Y:S01]  /*2360*/  @!P5 IMAD.IADD R58, R58, 0x1, -R2.reuse ;  /* 0x000000013a3ad824 */ /* 0x100fe200078e0a02 */
[C---:B------:R-:W-:Y:S01]  /*2370*/  ISETP.GT.U32.AND P5, PT, R2.reuse, R23, PT ;  /* 0x000000170200720c */ /* 0x040fe20003fa4070 */
[----:B------:R-:W-:Y:S01]  /*2380*/  @!P2 IMAD.IADD R57, R57, 0x1, -R2 ;  /* 0x000000013939a824 */ /* 0x000fe200078e0a02 */
[----:B------:R-:W-:Y:S01]  /*2390*/  ISETP.GT.U32.AND P2, PT, R2, R27, PT ;  /* 0x0000001b0200720c */ /* 0x000fe20003f44070 */
[----:B------:R-:W-:Y:S01]  /*23a0*/  IMAD.HI.U32 R5, R4, R43, RZ ;  /* 0x0000002b04057227 */ /* 0x000fe200078e00ff */
[----:B------:R-:W-:-:S03]  /*23b0*/  LOP3.LUT R105, R0, 0x1a0, RZ, 0xfc, !PT ;  /* 0x000001a000697812 */ /* 0x000fc600078efcff */
[--C-:B------:R-:W-:Y:S01]  /*23c0*/  @!P4 IMAD.IADD R7, R7, 0x1, -R2.reuse ;  /* 0x000000010707c824 */ /* 0x100fe200078e0a02 */
[C---:B------:R-:W-:Y:S01]  /*23d0*/  ISETP.GT.U32.AND P4, PT, R2.reuse, R31, PT ;  /* 0x0000001f0200720c */ /* 0x040fe20003f84070 */
[--C-:B------:R-:W-:Y:S01]  /*23e0*/  @!P3 IMAD.IADD R15, R15, 0x1, -R2.reuse ;  /* 0x000000010f0fb824 */ /* 0x100fe200078e0a02 */
[----:B------:R-:W-:Y:S01]  /*23f0*/  ISETP.GT.U32.AND P3, PT, R2, R35, PT ;  /* 0x000000230200720c */ /* 0x000fe20003f64070 */
[----:B------:R-:W-:Y:S01]  /*2400*/  IMAD.MOV R5, RZ, RZ, -R5 ;  /* 0x000000ffff057224 */ /* 0x000fe200078e0a05 */
[----:B------:R-:W-:Y:S01]  /*2410*/  LOP3.LUT R111, R0, 0x178, RZ, 0xfc, !PT ;  /* 0x00000178006f7812 */ /* 0x000fe200078efcff */
[----:B------:R-:W-:Y:S01]  /*2420*/  @!P1 IMAD.IADD R19, R19, 0x1, -R2 ;  /* 0x0000000113139824 */ /* 0x000fe200078e0a02 */
[----:B------:R-:W-:Y:S01]  /*2430*/  IABS R67, R105 ;  /* 0x0000006900437213 */ /* 0x000fe20000000000 */
[----:B------:R-:W-:Y:S01]  /*2440*/  IMAD R43, R2, R5, R43 ;  /* 0x00000005022b7224 */ /* 0x000fe200078e022b */
[----:B------:R-:W-:Y:S02]  /*2450*/  LOP3.LUT R110, R0, 0x180, RZ, 0xfc, !PT ;  /* 0x00000180006e7812 */ /* 0x000fe400078efcff */
[----:B------:R-:W-:-:S02]  /*2460*/  IABS R59, R111 ;  /* 0x0000006f003b7213 */ /* 0x000fc40000000000 */
[----:B------:R-:W-:Y:S02]  /*2470*/  ISETP.GT.U32.AND P1, PT, R2, R39, PT ;  /* 0x000000270200720c */ /* 0x000fe40003f24070 */
[C---:B------:R-:W-:Y:S01]  /*2480*/  LOP3.LUT R104, R0.reuse, 0x1b0, RZ, 0xfc, !PT ;  /* 0x000001b000687812 */ /* 0x040fe200078efcff */
[--C-:B------:R-:W-:Y:S01]  /*2490*/  @!P6 IMAD.IADD R11, R11, 0x1, -R2.reuse ;  /* 0x000000010b0be824 */ /* 0x100fe200078e0a02 */
[----:B------:R-:W-:Y:S01]  /*24a0*/  IABS R61, R110 ;  /* 0x0000006e003d7213 */ /* 0x000fe20000000000 */
[--C-:B------:R-:W-:Y:S01]  /*24b0*/  @!P5 IMAD.IADD R23, R23, 0x1, -R2.reuse ;  /* 0x000000011717d824 */ /* 0x100fe200078e0a02 */
[----:B------:R-:W-:Y:S01]  /*24c0*/  LOP3.LUT R103, R0, 0x1b8, RZ, 0xfc, !PT ;  /* 0x000001b800677812 */ /* 0x000fe200078efcff */
[----:B------:R-:W-:Y:S01]  /*24d0*/  @!P2 IMAD.IADD R27, R27, 0x1, -R2 ;  /* 0x000000011b1ba824 */ /* 0x000fe200078e0a02 */
[----:B------:R-:W-:Y:S01]  /*24e0*/  ISETP.GT.U32.AND P6, PT, R2, R15, PT ;  /* 0x0000000f0200720c */ /* 0x000fe20003fc4070 */
[----:B------:R-:W-:Y:S01]  /*24f0*/  IMAD.HI.U32 R5, R4, R67, RZ ;  /* 0x0000004304057227 */ /* 0x000fe200078e00ff */
[----:B------:R-:W-:-:S02]  /*2500*/  ISETP.GT.U32.AND P5, PT, R2, R19, PT ;  /* 0x000000130200720c */ /* 0x000fc40003fa4070 */
[----:B------:R-:W-:Y:S01]  /*2510*/  ISETP.GT.U32.AND P2, PT, R2, R43, PT ;  /* 0x0000002b0200720c */ /* 0x000fe20003f44070 */
[----:B------:R-:W-:Y:S01]  /*2520*/  IMAD.HI.U32 R47, R4, R59, RZ ;  /* 0x0000003b042f7227 */ /* 0x000fe200078e00ff */
[----:B------:R-:W-:Y:S02]  /*2530*/  IABS R75, R104 ;  /* 0x00000068004b7213 */ /* 0x000fe40000000000 */
[----:B------:R-:W-:Y:S01]  /*2540*/  IABS R79, R103 ;  /* 0x00000067004f7213 */ /* 0x000fe20000000000 */
[--C-:B------:R-:W-:Y:S01]  /*2550*/  @!P4 IMAD.IADD R31, R31, 0x1, -R2.reuse ;  /* 0x000000011f1fc824 */ /* 0x100fe200078e0a02 */
[C---:B------:R-:W-:Y:S01]  /*2560*/  ISETP.GT.U32.AND P4, PT, R2.reuse, R23, PT ;  /* 0x000000170200720c */ /* 0x040fe20003f84070 */
[----:B------:R-:W-:Y:S01]  /*2570*/  @!P3 IMAD.IADD R35, R35, 0x1, -R2 ;  /* 0x000000012323b824 */ /* 0x000fe200078e0a02 */
[----:B------:R-:W-:Y:S01]  /*2580*/  ISETP.GT.U32.AND P3, PT, R2, R27, PT ;  /* 0x0000001b0200720c */ /* 0x000fe20003f64070 */
[----:B------:R-:W-:Y:S01]  /*2590*/  IMAD.MOV R5, RZ, RZ, -R5 ;  /* 0x000000ffff057224 */ /* 0x000fe200078e0a05 */
[----:B------:R-:W-:Y:S01]  /*25a0*/  LOP3.LUT R108, R0, 0x190, RZ, 0xfc, !PT ;  /* 0x00000190006c7812 */ /* 0x000fe200078efcff */
[----:B------:R-:W-:Y:S01]  /*25b0*/  IMAD.HI.U32 R51, R4, R61, RZ ;  /* 0x0000003d04337227 */ /* 0x000fe200078e00ff */
[----:B------:R-:W-:-:S02]  /*25c0*/  LOP3.LUT R107, R0, 0x198, RZ, 0xfc, !PT ;  /* 0x00000198006b7812 */ /* 0x000fc400078efcff */
[----:B------:R-:W-:Y:S01]  /*25d0*/  LOP3.LUT R102, R0, 0x1c0, RZ, 0xfc, !PT ;  /* 0x000001c000667812 */ /* 0x000fe200078efcff */
[----:B------:R-:W-:Y:S02]  /*25e0*/  IMAD.MOV R47, RZ, RZ, -R47 ;  /* 0x000000ffff2f7224 */ /* 0x000fe400078e0a2f */
[----:B------:R-:W-:Y:S01]  /*25f0*/  IMAD.HI.U32 R3, R4, R75, RZ ;  /* 0x0000004b04037227 */ /* 0x000fe200078e00ff */
[----:B------:R-:W-:-:S03]  /*2600*/  LOP3.LUT R100, R0, 0x1c8, RZ, 0xfc, !PT ;  /* 0x000001c800647812 */ /* 0x000fc600078efcff */
[C---:B------:R-:W-:Y:S01]  /*2610*/  IMAD R67, R2.reuse, R5, R67 ;  /* 0x0000000502437224 */ /* 0x040fe200078e0243 */
[----:B------:R-:W-:Y:S01]  /*2620*/  IABS R63, R107 ;  /* 0x0000006b003f7213 */ /* 0x000fe20000000000 */
[----:B------:R-:W-:Y:S01]  /*2630*/  IMAD.MOV R51, RZ, RZ, -R51 ;  /* 0x000000ffff337224 */ /* 0x000fe200078e0a33 */
[----:B------:R-:W-:Y:S01]  /*2640*/  IABS R83, R102 ;  /* 0x0000006600537213 */ /* 0x000fe20000000000 */
[----:B------:R-:W-:Y:S01]  /*2650*/  IMAD R47, R2, R47, R59 ;  /* 0x0000002f022f7224 */ /* 0x000fe200078e023b */
[----:B------:R-:W-:Y:S01]  /*2660*/  IABS R59, R108 ;  /* 0x0000006c003b7213 */ /* 0x000fe20000000000 */
[----:B------:R-:W-:-:S04]  /*2670*/  IMAD.HI.U32 R5, R4, R79, RZ ;  /* 0x0000004f04057227 */ /* 0x000fc800078e00ff */
[--C-:B------:R-:W-:Y:S02]  /*2680*/  @!P1 IMAD.IADD R39, R39, 0x1, -R2.reuse ;  /* 0x0000000127279824 */ /* 0x100fe400078e0a02 */
[----:B------:R-:W-:Y:S01]  /*2690*/  IMAD.MOV R3, RZ, RZ, -R3 ;  /* 0x000000ffff037224 */ /* 0x000fe200078e0a03 */
[----:B------:R-:W-:Y:S01]  /*26a0*/  IABS R87, R100 ;  /* 0x0000006400577213 */ /* 0x000fe20000000000 */
[C---:B------:R-:W-:Y:S01]  /*26b0*/  IMAD R51, R2.reuse, R51, R61 ;  /* 0x0000003302337224 */ /* 0x040fe200078e023d */
[C---:B------:R-:W-:Y:S01]  /*26c0*/  ISETP.GT.U32.AND P1, PT, R2.reuse, R31, PT ;  /* 0x0000001f0200720c */ /* 0x040fe20003f24070 */
[----:B------:R-:W-:Y:S02]  /*26d0*/  IMAD.MOV R5, RZ, RZ, -R5 ;  /* 0x000000ffff057224 */ /* 0x000fe400078e0a05 */
[--C-:B------:R-:W-:Y:S01]  /*26e0*/  @!P6 IMAD.IADD R15, R15, 0x1, -R2.reuse ;  /* 0x000000010f0fe824 */ /* 0x100fe200078e0a02 */
[C---:B------:R-:W-:Y:S01]  /*26f0*/  ISETP.GT.U32.AND P6, PT, R2.reuse, R35, PT ;  /* 0x000000230200720c */ /* 0x040fe20003fc4070 */
[--C-:B------:R-:W-:Y:S01]  /*2700*/  @!P5 IMAD.IADD R19, R19, 0x1, -R2.reuse ;  /* 0x000000011313d824 */ /* 0x100fe200078e0a02 */
[C---:B------:R-:W-:Y:S01]  /*2710*/  ISETP.GT.U32.AND P5, PT, R2.reuse, R39, PT ;  /* 0x000000270200720c */ /* 0x040fe20003fa4070 */
[----:B------:R-:W-:Y:S01]  /*2720*/  @!P2 IMAD.IADD R43, R43, 0x1, -R2 ;  /* 0x000000012b2ba824 */ /* 0x000fe200078e0a02 */
[C---:B------:R-:W-:Y:S01]  /*2730*/  ISETP.GT.U32.AND P2, PT, R2.reuse, R47, PT ;  /* 0x0000002f0200720c */ /* 0x040fe20003f44070 */
[----:B------:R-:W-:-:S02]  /*2740*/  IMAD R75, R2, R3, R75 ;  /* 0x00000003024b7224 */ /* 0x000fc400078e024b */
[----:B------:R-:W-:-:S04]  /*2750*/  IMAD.HI.U32 R62, R4, R59, RZ ;  /* 0x0000003b043e7227 */ /* 0x000fc800078e00ff */
[----:B------:R-:W-:-:S04]  /*2760*/  IMAD.HI.U32 R61, R4, R63, RZ ;  /* 0x0000003f043d7227 */ /* 0x000fc800078e00ff */
[----:B------:R-:W-:-:S04]  /*2770*/  IMAD.HI.U32 R3, R4, R83, RZ ;  /* 0x0000005304037227 */ /* 0x000fc800078e00ff */
[C---:B------:R-:W-:Y:S02]  /*2780*/  IMAD R79, R2.reuse, R5, R79 ;  /* 0x00000005024f7224 */ /* 0x040fe400078e024f */
[--C-:B------:R-:W-:Y:S01]  /*2790*/  @!P4 IMAD.IADD R23, R23, 0x1, -R2.reuse ;  /* 0x000000011717c824 */ /* 0x100fe200078e0a02 */
[C---:B------:R-:W-:Y:S01]  /*27a0*/  ISETP.GT.U32.AND P4, PT, R2.reuse, R43, PT ;  /* 0x0000002b0200720c */ /* 0x040fe20003f84070 */
[----:B------:R-:W-:Y:S01]  /*27b0*/  @!P3 IMAD.IADD R27, R27, 0x1, -R2 ;  /* 0x000000011b1bb824 */ /* 0x000fe200078e0a02 */
[----:B------:R-:W-:Y:S01]  /*27c0*/  ISETP.GT.U32.AND P3, PT, R2, R51, PT ;  /* 0x000000330200720c */ /* 0x000fe20003f64070 */
[----:B------:R-:W-:-:S04]  /*27d0*/  IMAD.HI.U32 R5, R4, R87, RZ ;  /* 0x0000005704057227 */ /* 0x000fc800078e00ff */
[----:B------:R-:W-:Y:S02]  /*27e0*/  IMAD.MOV R62, RZ, RZ, -R62 ;  /* 0x000000ffff3e7224 */ /* 0x000fe400078e0a3e */
[----:B------:R-:W-:Y:S02]  /*27f0*/  IMAD.MOV R61, RZ, RZ, -R61 ;  /* 0x000000ffff3d7224 */ /* 0x000fe400078e0a3d */
[----:B------:R-:W-:Y:S02]  /*2800*/  IMAD.MOV R3, RZ, RZ, -R3 ;  /* 0x000000ffff037224 */ /* 0x000fe400078e0a03 */
[----:B------:R-:W-:Y:S02]  /*2810*/  IMAD.MOV R5, RZ, RZ, -R5 ;  /* 0x000000ffff057224 */ /* 0x000fe400078e0a05 */
[C---:B------:R-:W-:Y:S02]  /*2820*/  IMAD R59, R2.reuse, R62, R59 ;  /* 0x0000003e023b7224 */ /* 0x040fe400078e023b */
[----:B------:R-:W-:-:S02]  /*2830*/  IMAD R63, R2, R61, R63 ;  /* 0x0000003d023f7224 */ /* 0x000fc400078e023f */
[C---:B------:R-:W-:Y:S01]  /*2840*/  IMAD R83, R2.reuse, R3, R83 ;  /* 0x0000000302537224 */ /* 0x040fe200078e0253 */
[----:B------:R-:W-:Y:S01]  /*2850*/  IABS R3, R92 ;  /* 0x0000005c00037213 */ /* 0x000fe20000000000 */
[C---:B------:R-:W-:Y:S02]  /*2860*/  IMAD R87, R2.reuse, R5, R87 ;  /* 0x0000000502577224 */ /* 0x040fe400078e0257 */
[--C-:B------:R-:W-:Y:S01]  /*2870*/  @!P1 IMAD.IADD R31, R31, 0x1, -R2.reuse ;  /* 0x000000011f1f9824 */ /* 0x100fe200078e0a02 */
[----:B------:R-:W1:Y:S01]  /*2880*/  I2F.RP R5, R3 ;  /* 0x0000000300057306 */ /* 0x000e620000209400 */
[--C-:B------:R-:W-:Y:S01]  /*2890*/  @!P6 IMAD.IADD R35, R35, 0x1, -R2.reuse ;  /* 0x000000012323e824 */ /* 0x100fe200078e0a02 */
[C---:B------:R-:W-:Y:S01]  /*28a0*/  ISETP.GT.U32.AND P1, PT, R2.reuse, R55, PT ;  /* 0x000000370200720c */ /* 0x040fe20003f24070 */
[--C-:B------:R-:W-:Y:S01]  /*28b0*/  @!P5 IMAD.IADD R39, R39, 0x1, -R2.reuse ;  /* 0x000000012727d824 */ /* 0x100fe200078e0a02 */
[C---:B------:R-:W-:Y:S01]  /*28c0*/  ISETP.GT.U32.AND P6, PT, R2.reuse, R59, PT ;  /* 0x0000003b0200720c */ /* 0x040fe20003fc4070 */
[--C-:B------:R-:W-:Y:S01]  /*28d0*/  @!P2 IMAD.IADD R47, R47, 0x1, -R2.reuse ;  /* 0x000000012f2fa824 */ /* 0x100fe200078e0a02 */
[----:B------:R-:W-:Y:S01]  /*28e0*/  ISETP.GT.U32.AND P5, PT, R2, R63, PT ;  /* 0x0000003f0200720c */ /* 0x000fe20003fa4070 */
[----:B------:R-:W-:-:S02]  /*28f0*/  @!P3 IMAD.IADD R51, R51, 0x1, -R2 ;  /* 0x000000013333b824 */ /* 0x000fc400078e0a02 */
[--C-:B------:R-:W-:Y:S01]  /*2900*/  @!P4 IMAD.IADD R43, R43, 0x1, -R2.reuse ;  /* 0x000000012b2bc824 */ /* 0x100fe200078e0a02 */
[----:B------:R-:W-:Y:S02]  /*2910*/  ISETP.GT.U32.AND P4, PT, R2, R47, PT ;  /* 0x0000002f0200720c */ /* 0x000fe40003f84070 */
[----:B------:R-:W-:Y:S02]  /*2920*/  LOP3.LUT R99, R0, 0x1d0, RZ, 0xfc, !PT ;  /* 0x000001d000637812 */ /* 0x000fe400078efcff */
[----:B------:R-:W-:Y:S01]  /*2930*/  ISETP.GT.U32.AND P3, PT, R2, R51, PT ;  /* 0x000000330200720c */ /* 0x000fe20003f64070 */
[--C-:B------:R-:W-:Y:S01]  /*2940*/  @!P1 IMAD.IADD R55, R55, 0x1, -R2.reuse ;  /* 0x0000000137379824 */ /* 0x100fe200078e0a02 */
[----:B------:R-:W-:Y:S01]  /*2950*/  IABS R91, R99 ;  /* 0x00000063005b7213 */ /* 0x000fe20000000000 */
[--C-:B------:R-:W-:Y:S01]  /*2960*/  @!P6 IMAD.IADD R59, R59, 0x1, -R2.reuse ;  /* 0x000000013b3be824 */ /* 0x100fe200078e0a02 */
[----:B------:R-:W-:Y:S01]  /*2970*/  LOP3.LUT R98, R0, 0x1d8, RZ, 0xfc, !PT ;  /* 0x000001d800627812 */ /* 0x000fe200078efcff */
[----:B------:R-:W-:Y:S01]  /*2980*/  @!P5 IMAD.IADD R63, R63, 0x1, -R2 ;  /* 0x000000013f3fd824 */ /* 0x000fe200078e0a02 */
[----:B------:R-:W-:Y:S01]  /*2990*/  ISETP.GT.U32.AND P6, PT, R2, R75, PT ;  /* 0x0000004b0200720c */ /* 0x000fe20003fc4070 */
[----:B-1----:R-:W1:Y:S01]  /*29a0*/  MUFU.RCP R5, R5 ;  /* 0x0000000500057308 */ /* 0x002e620000001000 */
[----:B------:R-:W-:Y:S01]  /*29b0*/  IMAD.HI.U32 R61, R4, R91, RZ ;  /* 0x0000005b043d7227 */ /* 0x000fe200078e00ff */
[----:B------:R-:W-:-:S02]  /*29c0*/  LOP3.LUT R88, R0, 0x1e0, RZ, 0xfc, !PT ;  /* 0x000001e000587812 */ /* 0x000fc400078efcff */
[----:B------:R-:W-:Y:S01]  /*29d0*/  IABS R97, R98 ;  /* 0x0000006200617213 */ /* 0x000fe20000000000 */
[--C-:B------:R-:W-:Y:S01]  /*29e0*/  @!P4 IMAD.IADD R47, R47, 0x1, -R2.reuse ;  /* 0x000000012f2fc824 */ /* 0x100fe200078e0a02 */
[C---:B------:R-:W-:Y:S02]  /*29f0*/  ISETP.GT.U32.AND P5, PT, R2.reuse, R55, PT ;  /* 0x000000370200720c */ /* 0x040fe40003fa4070 */
[C---:B------:R-:W-:Y:S01]  /*2a00*/  ISETP.GT.U32.AND P4, PT, R2.reuse, R63, PT ;  /* 0x0000003f0200720c */ /* 0x040fe20003f84070 */
[----:B------:R-:W-:Y:S01]  /*2a10*/  IMAD.MOV R61, RZ, RZ, -R61 ;  /* 0x000000ffff3d7224 */ /* 0x000fe200078e0a3d */
[----:B------:R-:W-:Y:S01]  /*2a20*/  IABS R101, R88 ;  /* 0x0000005800657213 */ /* 0x000fe20000000000 */
[----:B------:R-:W-:Y:S01]  /*2a30*/  @!P3 IMAD.IADD R51, R51, 0x1, -R2 ;  /* 0x000000013333b824 */ /* 0x000fe200078e0a02 */
[----:B------:R-:W-:Y:S01]  /*2a40*/  ISETP.GT.U32.AND P3, PT, R2, R79, PT ;  /* 0x0000004f0200720c */ /* 0x000fe20003f64070 */
[----:B------:R-:W-:Y:S01]  /*2a50*/  IMAD.HI.U32 R62, R4, R97, RZ ;  /* 0x00000061043e7227 */ /* 0x000fe200078e00ff */
[----:B------:R-:W-:Y:S01]  /*2a60*/  STL [R1+0x2b0], R124 ;  /* 0x0002b07c01007387 */ /* 0x000fe20000100800 */
[----:B------:R-:W-:-:S02]  /*2a70*/  LOP3.LUT R96, R0, 0x1e8, RZ, 0xfc, !PT ;  /* 0x000001e800607812 */ /* 0x000fc400078efcff */
[----:B------:R-:W-:Y:S01]  /*2a80*/  IMAD R91, R2, R61, R91 ;  /* 0x0000003d025b7224 */ /* 0x000fe200078e025b */
[----:B------:R-:W-:Y:S01]  /*2a90*/  STL [R1+0x2ac], R123 ;  /* 0x0002ac7b01007387 */ /* 0x000fe20000100800 */
[----:B------:R-:W-:Y:S01]  /*2aa0*/  IMAD.HI.U32 R61, R4, R101, RZ ;  /* 0x00000065043d7227 */ /* 0x000fe200078e00ff */
[----:B------:R-:W-:Y:S02]  /*2ab0*/  LOP3.LUT R94, R0, 0x1f0, RZ, 0xfc, !PT ;  /* 0x000001f0005e7812 */ /* 0x000fe400078efcff */
[----:B------:R5:W-:Y:S01]  /*2ac0*/  STL [R1+0x414], R124 ;  /* 0x0004147c01007387 */ /* 0x000be20000100800 */
[----:B------:R-:W-:Y:S02]  /*2ad0*/  IMAD.MOV R62, RZ, RZ, -R62 ;  /* 0x000000ffff3e7224 */ /* 0x000fe400078e0a3e */
[----:B------:R-:W-:Y:S01]  /*2ae0*/  @!P6 IMAD.IADD R75, R75, 0x1, -R2 ;  /* 0x000000014b4be824 */ /* 0x000fe200078e0a02 */
[----:B------:R-:W-:Y:S01]  /*2af0*/  IABS R118, R96 ;  /* 0x0000006000767213 */ /* 0x000fe20000000000 */
[----:B------:R-:W-:Y:S01]  /*2b00*/  IMAD.MOV R61, RZ, RZ, -R61 ;  /* 0x000000ffff3d7224 */ /* 0x000fe200078e0a3d */
[----:B------:R-:W-:Y:S01]  /*2b10*/  IABS R119, R94 ;  /* 0x0000005e00777213 */ /* 0x000fe20000000000 */
[----:B-----5:R-:W5:Y:S01]  /*2b20*/  LDL R124, [R1+0x248] ;  /* 0x00024800017c7983 */ /* 0x020f620000100800 */
[----:B------:R-:W-:-:S03]  /*2b30*/  IMAD R97, R2, R62, R97 ;  /* 0x0000003e02617224 */ /* 0x000fc600078e0261 */
[----:B------:R2:W-:Y:S01]  /*2b40*/  STL [R1+0x418], R123 ;  /* 0x0004187b01007387 */ /* 0x0005e20000100800 */
[--C-:B------:R-:W-:Y:S01]  /*2b50*/  @!P5 IMAD.IADD R55, R55, 0x1, -R2.reuse ;  /* 0x000000013737d824 */ /* 0x100fe200078e0a02 */
[C---:B------:R-:W-:Y:S01]  /*2b60*/  ISETP.GT.U32.AND P5, PT, R2.reuse, R75, PT ;  /* 0x0000004b0200720c */ /* 0x040fe20003fa4070 */
[----:B------:R-:W-:Y:S01]  /*2b70*/  @!P4 IMAD.IADD R63, R63, 0x1, -R2 ;  /* 0x000000013f3fc824 */ /* 0x000fe200078e0a02 */
[C---:B------:R-:W-:Y:S01]  /*2b80*/  ISETP.GT.U32.AND P4, PT, R2.reuse, R87, PT ;  /* 0x000000570200720c */ /* 0x040fe20003f84070 */
[----:B-1----:R-:W-:Y:S01]  /*2b90*/  VIADD R5, R5, 0xffffffe ;  /* 0x0ffffffe05057836 */ /* 0x002fe20000000000 */
[----:B--2---:R-:W2:Y:S04]  /*2ba0*/  LDL R123, [R1+0x1ac] ;  /* 0x0001ac00017b7983 */ /* 0x004ea80000100800 */
[----:B------:R-:W-:Y:S01]  /*2bb0*/  STL [R1+0x2a8], R122 ;  /* 0x0002a87a01007387 */ /* 0x000fe20000100800 */
[----:B------:R-:W-:-:S03]  /*2bc0*/  IMAD R101, R2, R61, R101 ;  /* 0x0000003d02657224 */ /* 0x000fc600078e0265 */
[----:B------:R1:W-:Y:S01]  /*2bd0*/  STL [R1+0x41c], R122 ;  /* 0x00041c7a01007387 */ /* 0x0003e20000100800 */
[----:B------:R-:W-:Y:S01]  /*2be0*/  IMAD.HI.U32 R61, R4, R118, RZ ;  /* 0x00000076043d7227 */ /* 0x000fe200078e00ff */
[----:B------:R-:W3:Y:S03]  /*2bf0*/  F2I.FTZ.U32.TRUNC.NTZ R5, R5 ;  /* 0x0000000500057305 */ /* 0x000ee6000021f000 */
[----:B------:R-:W-:Y:S01]  /*2c00*/  @!P3 IMAD.IADD R79, R79, 0x1, -R2 ;  /* 0x000000014f4fb824 */ /* 0x000fe200078e0a02 */
[----:B------:R-:W-:Y:S01]  /*2c10*/  ISETP.GT.U32.AND P3, PT, R2, R97, PT ;  /* 0x000000610200720c */ /* 0x000fe20003f64070 */
[----:B-1----:R-:W2:Y:S01]  /*2c20*/  LDL R122, [R1+0x1b0] ;  /* 0x0001b000017a7983 */ /* 0x002ea20000100800 */
[----:B------:R-:W-:-:S03]  /*2c30*/  IMAD.HI.U32 R4, R4, R119, RZ ;  /* 0x0000007704047227 */ /* 0x000fc600078e00ff */
[----:B------:R-:W-:Y:S04]  /*2c40*/  STL [R1+0x2a4], R120 ;  /* 0x0002a47801007387 */ /* 0x000fe80000100800 */
[----:B------:R-:W-:Y:S04]  /*2c50*/  STL [R1+0x2a0], R117 ;  /* 0x0002a07501007387 */ /* 0x000fe80000100800 */
[----:B------:R1:W-:Y:S01]  /*2c60*/  STL [R1+0x420], R120 ;  /* 0x0004207801007387 */ /* 0x0003e20000100800 */
[----:B------:R-:W-:-:S03]  /*2c70*/  IMAD.MOV R4, RZ, RZ, -R4 ;  /* 0x000000ffff047224 */ /* 0x000fc600078e0a04 */
[----:B-1----:R-:W2:Y:S04]  /*2c80*/  LDL R120, [R1+0x1b4] ;  /* 0x0001b40001787983 */ /* 0x002ea80000100800 */
[----:B------:R1:W-:Y:S01]  /*2c90*/  STL [R1+0x424], R117 ;  /* 0x0004247501007387 */ /* 0x0003e20000100800 */
[----:B------:R-:W-:Y:S02]  /*2ca0*/  IMAD R119, R2, R4, R119 ;  /* 0x0000000402777224 */ /* 0x000fe400078e0277 */
[--C-:B------:R-:W-:Y:S01]  /*2cb0*/  @!P5 IMAD.IADD R75, R75, 0x1, -R2.reuse ;  /* 0x000000014b4bd824 */ /* 0x100fe200078e0a02 */
[----:B-1----:R-:W2:Y:S04]  /*2cc0*/  LDL R117, [R1+0x1c0] ;  /* 0x0001c00001757983 */ /* 0x002ea80000100800 */
[----:B------:R-:W-:Y:S04]  /*2cd0*/  STL [R1+0x29c], R116 ;  /* 0x00029c7401007387 */ /* 0x000fe80000100800 */
[----:B------:R-:W-:Y:S01]  /*2ce0*/  STL [R1+0x2e0], R115 ;  /* 0x0002e07301007387 */ /* 0x000fe20000100800 */
[----:B------:R-:W-:-:S03]  /*2cf0*/  @!P4 IMAD.IADD R87, R87, 0x1, -R2 ;  /* 0x000000015757c824 */ /* 0x000fc600078e0a02 */
[----:B------:R-:W-:Y:S01]  /*2d00*/  STL [R1+0x2dc], R114 ;  /* 0x0002dc7201007387 */ /* 0x000fe20000100800 */
[----:B------:R-:W-:-:S03]  /*2d10*/  ISETP.GT.U32.AND P5, PT, R2, R101, PT ;  /* 0x000000650200720c */ /* 0x000fc60003fa4070 */
[----:B------:R-:W-:Y:S04]  /*2d20*/  STL [R1+0x298], R113 ;  /* 0x0002987101007387 */ /* 0x000fe80000100800 */
[----:B------:R-:W-:Y:S01]  /*2d30*/  STL [R1+0x294], R112 ;  /* 0x0002947001007387 */ /* 0x000fe20000100800 */
[----:B------:R-:W-:-:S03]  /*2d40*/  IMAD.MOV R61, RZ, RZ, -R61 ;  /* 0x000000ffff3d7224 */ /* 0x000fc600078e0a3d */
[----:B------:R-:W-:Y:S01]  /*2d50*/  STL [R1+0x290], R111 ;  /* 0x0002906f01007387 */ /* 0x000fe20000100800 */
[----:B------:R-:W-:-:S03]  /*2d60*/  ISETP.GT.U32.AND P4, PT, R2, R119, PT ;  /* 0x000000770200720c */ /* 0x000fc60003f84070 */
[----:B------:R-:W-:Y:S01]  /*2d70*/  STL [R1+0x24c], R110 ;  /* 0x00024c6e01007387 */ /* 0x000fe20000100800 */
[----:B------:R-:W-:-:S03]  /*2d80*/  @!P3 IMAD.IADD R97, R97, 0x1, -R2 ;  /* 0x000000016161b824 */ /* 0x000fc600078e0a02 */
[----:B------:R-:W-:Y:S01]  /*2d90*/  STL [R1+0x240], R109 ;  /* 0x0002406d01007387 */ /* 0x000fe20000100800 */
[----:B------:R-:W-:-:S03]  /*2da0*/  ISETP.GT.U32.AND P3, PT, R2, R87, PT ;  /* 0x000000570200720c */ /* 0x000fc60003f64070 */
[----:B------:R-:W-:Y:S01]  /*2db0*/  STL [R1+0x23c], R108 ;  /* 0x00023c6c01007387 */ /* 0x000fe20000100800 */
[----:B------:R-:W-:-:S03]  /*2dc0*/  IMAD R118, R2, R61, R118 ;  /* 0x0000003d02767224 */ /* 0x000fc600078e0276 */
[----:B------:R-:W-:Y:S01]  /*2dd0*/  STL [R1+0x238], R107 ;  /* 0x0002386b01007387 */ /* 0x000fe20000100800 */
[----:B---3--:R-:W-:-:S03]  /*2de0*/  IMAD.MOV R61, RZ, RZ, -R5 ;  /* 0x000000ffff3d7224 */ /* 0x008fc600078e0a05 */
[----:B------:R-:W-:Y:S04]  /*2df0*/  STL [R1+0x234], R105 ;  /* 0x0002346901007387 */ /* 0x000fe80000100800 */
[----:B------:R-:W-:Y:S04]  /*2e00*/  STL [R1+0x230], R106 ;  /* 0x0002306a01007387 */ /* 0x000fe80000100800 */
[----:B------:R-:W-:Y:S04]  /*2e10*/  STL [R1+0x208], R95 ;  /* 0x0002085f01007387 */ /* 0x000fe80000100800 */
[----:B------:R-:W-:Y:S01]  /*2e20*/  STL [R1+0x22c], R104 ;  /* 0x00022c6801007387 */ /* 0x000fe20000100800 */
[----:B------:R-:W-:-:S03]  /*2e30*/  IMAD.MOV.U32 R4, RZ, RZ, RZ ;  /* 0x000000ffff047224 */ /* 0x000fc600078e00ff */
[----:B------:R-:W-:Y:S01]  /*2e40*/  STL [R1+0x228], R103 ;  /* 0x0002286701007387 */ /* 0x000fe20000100800 */
[----:B------:R-:W-:-:S03]  /*2e50*/  IMAD R61, R61, R3, RZ ;  /* 0x000000033d3d7224 */ /* 0x000fc600078e02ff */
[----:B------:R-:W-:Y:S01]  /*2e60*/  STL [R1+0x224], R102 ;  /* 0x0002246601007387 */ /* 0x000fe20000100800 */
[----:B------:R-:W-:-:S03]  /*2e70*/  IMAD.MOV R62, RZ, RZ, -R53 ;  /* 0x000000ffff3e7224 */ /* 0x000fc600078e0a35 */
[----:B------:R-:W-:Y:S01]  /*2e80*/  STL [R1+0x220], R100 ;  /* 0x0002206401007387 */ /* 0x000fe20000100800 */
[----:B------:R-:W-:-:S03]  /*2e90*/  @!P5 IMAD.IADD R101, R101, 0x1, -R2 ;  /* 0x000000016565d824 */ /* 0x000fc600078e0a02 */
[----:B------:R-:W-:Y:S01]  /*2ea0*/  STL [R1+0x21c], R99 ;  /* 0x00021c6301007387 */ /* 0x000fe20000100800 */
[----:B------:R-:W-:-:S03]  /*2eb0*/  ISETP.GE.AND P5, PT, R89, UR8, PT ;  /* 0x0000000859007c0c */ /* 0x000fc6000bfa6270 */
[----:B------:R-:W-:Y:S01]  /*2ec0*/  STL [R1+0x218], R98 ;  /* 0x0002186201007387 */ /* 0x000fe20000100800 */
[----:B------:R-:W-:-:S03]  /*2ed0*/  IMAD.HI.U32 R53, R5, R61, R4 ;  /* 0x0000003d05357227 */ /* 0x000fc600078e0004 */
[----:B------:R-:W-:Y:S01]  /*2ee0*/  STL [R1+0x214], R88 ;  /* 0x0002145801007387 */ /* 0x000fe20000100800 */
[----:B------:R-:W-:-:S03]  /*2ef0*/  @!P4 IMAD.IADD R119, R119, 0x1, -R2 ;  /* 0x000000017777c824 */ /* 0x000fc600078e0a02 */
[----:B------:R-:W-:Y:S01]  /*2f00*/  STL [R1+0x210], R96 ;  /* 0x0002106001007387 */ /* 0x000fe20000100800 */
[----:B------:R-:W-:Y:S01]  /*2f10*/  IMAD R62, R60, R62, R54 ;  /* 0x0000003e3c3e7224 */ /* 0x000fe200078e0236 */
[----:B----4-:R-:W-:Y:S02]  /*2f20*/  ISETP.GE.AND P4, PT, R125, RZ, PT ;  /* 0x000000ff7d00720c */ /* 0x010fe40003f86270 */
[----:B------:R-:W-:Y:S01]  /*2f30*/  STL [R1+0x20c], R94 ;  /* 0x00020c5e01007387 */ /* 0x000fe20000100800 */
[----:B------:R-:W-:Y:S01]  /*2f40*/  @!P3 IMAD.IADD R87, R87, 0x1, -R2 ;  /* 0x000000015757b824 */ /* 0x000fe200078e0a02 */
[----:B------:R-:W-:Y:S02]  /*2f50*/  SEL R54, RZ, UR6, P5 ;  /* 0x00000006ff367c07 */ /* 0x000fe4000a800000 */
[----:B------:R-:W3:Y:S01]  /*2f60*/  LDL.LU R5, [R1+0x88] ;  /* 0x0000880001057983 */ /* 0x000ee20000300800 */
[----:B------:R-:W-:-:S03]  /*2f70*/  ISETP.GE.AND P3, PT, R93, RZ, PT ;  /* 0x000000ff5d00720c */ /* 0x000fc60003f66270 */
[----:B------:R1:W-:Y:S01]  /*2f80*/  STL [R1+0x348], R0 ;  /* 0x0003480001007387 */ /* 0x0003e20000100800 */
[----:B------:R-:W-:-:S03]  /*2f90*/  ISETP.GE.AND P5, PT, R90, RZ, PT ;  /* 0x000000ff5a00720c */ /* 0x000fc60003fa6270 */
[----:B------:R-:W4:Y:S04]  /*2fa0*/  LDL R125, [R1+0x244] ;  /* 0x00024400017d7983 */ /* 0x000f280000100800 */
[----:B------:R-:W3:Y:S04]  /*2fb0*/  LDL R93, [R1+0x28c] ;  /* 0x00028c00015d7983 */ /* 0x000ee80000100800 */
[----:B------:R-:W3:Y:S01]  /*2fc0*/  LDL R90, [R1+0x288] ;  /* 0x00028800015a7983 */ /* 0x000ee20000100800 */
[C---:B------:R-:W-:Y:S02]  /*2fd0*/  ISETP.GT.U32.AND P2, PT, R2.reuse, R67, PT ;  /* 0x000000430200720c */ /* 0x040fe40003f44070 */
[C---:B------:R-:W-:Y:S01]  /*2fe0*/  ISETP.GT.U32.AND P1, PT, R2.reuse, R71, PT ;  /* 0x000000470200720c */ /* 0x040fe20003f24070 */
[----:B------:R-:W-:Y:S01]  /*2ff0*/  @!P4 IMAD.MOV R50, RZ, RZ, -R50 ;  /* 0x000000ffff32c224 */ /* 0x000fe200078e0a32 */
[----:B------:R-:W3:Y:S09]  /*3000*/  LDL R4, [R1+0x264] ;  /* 0x0002640001047983 */ /* 0x000ef20000100800 */
[--C-:B------:R-:W-:Y:S01]  /*3010*/  @!P2 IMAD.IADD R67, R67, 0x1, -R2.reuse ;  /* 0x000000014343a824 */ /* 0x100fe200078e0a02 */
[----:B------:R-:W-:Y:S01]  /*3020*/  ISETP.GT.U32.AND P2, PT, R2, R59, PT ;  /* 0x0000003b0200720c */ /* 0x000fe20003f44070 */
[----:B------:R-:W-:-:S03]  /*3030*/  @!P1 IMAD.IADD R71, R71, 0x1, -R2 ;  /* 0x0000000147479824 */ /* 0x000fc600078e0a02 */
[----:B------:R-:W-:-:S09]  /*3040*/  ISETP.GT.U32.AND P1, PT, R2, R67, PT ;  /* 0x000000430200720c */ /* 0x000fd20003f24070 */
[----:B------:R-:W-:Y:S01]  /*3050*/  @!P2 IMAD.IADD R59, R59, 0x1, -R2 ;  /* 0x000000013b3ba824 */ /* 0x000fe200078e0a02 */
[----:B------:R-:W-:-:S03]  /*3060*/  ISETP.GT.U32.AND P2, PT, R2, R83, PT ;  /* 0x000000530200720c */ /* 0x000fc60003f44070 */
[----:B------:R-:W-:Y:S01]  /*3070*/  @!P1 IMAD.IADD R67, R67, 0x1, -R2 ;  /* 0x0000000143439824 */ /* 0x000fe200078e0a02 */
[----:B------:R-:W-:-:S09]  /*3080*/  ISETP.GT.U32.AND P1, PT, R2, R91, PT ;  /* 0x0000005b0200720c */ /* 0x000fd20003f24070 */
[----:B------:R-:W-:Y:S01]  /*3090*/  @!P2 IMAD.IADD R83, R83, 0x1, -R2 ;  /* 0x000000015353a824 */ /* 0x000fe200078e0a02 */
[----:B------:R-:W-:-:S03]  /*30a0*/  ISETP.GT.U32.AND P2, PT, R2, R118, PT ;  /* 0x000000760200720c */ /* 0x000fc60003f44070 */
[----:B------:R-:W-:Y:S01]  /*30b0*/  @!P1 IMAD.IADD R91, R91, 0x1, -R2 ;  /* 0x000000015b5b9824 */ /* 0x000fe200078e0a02 */
[----:B------:R-:W-:-:S09]  /*30c0*/  ISETP.GT.U32.AND P1, PT, R2, R83, PT ;  /* 0x000000530200720c */ /* 0x000fd20003f24070 */
[----:B------:R-:W-:Y:S01]  /*30d0*/  @!P2 IMAD.IADD R118, R118, 0x1, -R2 ;  /* 0x000000017676a824 */ /* 0x000fe200078e0a02 */
[----:B------:R-:W-:Y:S01]  /*30e0*/  ISETP.GE.AND P2, PT, R0, RZ, PT ;  /* 0x000000ff0000720c */ /* 0x000fe20003f46270 */
[----:B------:R-:W-:Y:S01]  /*30f0*/  @!P5 IMAD.MOV R46, RZ, RZ, -R46 ;  /* 0x000000ffff2ed224 */ /* 0x000fe200078e0a2e */
[----:B-1----:R-:W3:Y:S01]  /*3100*/  LDL R0, [R1+0x2c8] ;  /* 0x0002c80001007983 */ /* 0x002ee20000100800 */
[----:B------:R-:W-:-:S10]  /*3110*/  @!P1 IMAD.IADD R83, R83, 0x1, -R2 ;  /* 0x0000000153539824 */ /* 0x000fd400078e0a02 */
[----:B------:R-:W-:Y:S01]  /*3120*/  @!P2 IMAD.MOV R52, RZ, RZ, -R52 ;  /* 0x000000ffff34a224 */ /* 0x000fe200078e0a34 */
[----:B-----5:R-:W-:Y:S02]  /*3130*/  ISETP.GE.AND P5, PT, R124, RZ, PT ;  /* 0x000000ff7c00720c */ /* 0x020fe40003fa6270 */
[----:B------:R-:W5:Y:S01]  /*3140*/  LDL R124, [R1+0x274] ;  /* 0x00027400017c7983 */ /* 0x000f620000100800 */
[----:B--2---:R-:W-:-:S03]  /*3150*/  ISETP.GE.AND P4, PT, R122, RZ, PT ;  /* 0x000000ff7a00720c */ /* 0x004fc60003f86270 */
[----:B------:R-:W2:Y:S01]  /*3160*/  LDL R122, [R1+0x27c] ;  /* 0x00027c00017a7983 */ /* 0x000ea20000100800 */
[----:B------:R-:W-:-:S03]  /*3170*/  ISETP.GE.AND P2, PT, R120, RZ, PT ;  /* 0x000000ff7800720c */ /* 0x000fc60003f46270 */
[----:B------:R-:W2:Y:S01]  /*3180*/  LDL R120, [R1+0x280] ;  /* 0x0002800001787983 */ /* 0x000ea20000100800 */
[----:B------:R-:W-:-:S03]  /*3190*/  ISETP.GE.AND P1, PT, R117, RZ, PT ;  /* 0x000000ff7500720c */ /* 0x000fc60003f26270 */
[----:B------:R-:W2:Y:S10]  /*31a0*/  LDL R117, [R1+0x284] ;  /* 0x0002840001757983 */ /* 0x000eb40000100800 */
[----:B------:R-:W-:Y:S01]  /*31b0*/  @!P1 IMAD.MOV R49, RZ, RZ, -R49 ;  /* 0x000000ffff319224 */ /* 0x000fe200078e0a31 */
[----:B------:R-:W-:Y:S01]  /*31c0*/  ISETP.GE.AND P1, PT, R123, RZ, PT ;  /* 0x000000ff7b00720c */ /* 0x000fe20003f26270 */
[----:B------:R-:W-:Y:S01]  /*31d0*/  @!P2 IMAD.MOV R45, RZ, RZ, -R45 ;  /* 0x000000ffff2da224 */ /* 0x000fe200078e0a2d */
[----:B------:R-:W2:Y:S01]  /*31e0*/  LDL R123, [R1+0x278] ;  /* 0x00027800017b7983 */ /* 0x000ea20000100800 */
[----:B------:R-:W-:-:S10]  /*31f0*/  @!P4 IMAD.MOV R44, RZ, RZ, -R44 ;  /* 0x000000ffff2cc224 */ /* 0x000fd400078e0a2c */
[----:B------:R-:W-:Y:S01]  /*3200*/  @!P1 IMAD.MOV R42, RZ, RZ, -R42 ;  /* 0x000000ffff2a9224 */ /* 0x000fe200078e0a2a */
[----:B----4-:R-:W-:Y:S02]  /*3210*/  ISETP.GE.AND P2, PT, R125, RZ, PT ;  /* 0x000000ff7d00720c */ /* 0x010fe40003f46270 */
[----:B------:R-:W4:Y:S01]  /*3220*/  LDL R125, [R1+0x270] ;  /* 0x00027000017d7983 */ /* 0x000f220000100800 */
[----:B---3--:R-:W-:-:S03]  /*3230*/  ISETP.GE.AND P4, PT, R93, RZ, PT ;  /* 0x000000ff5d00720c */ /* 0x008fc60003f86270 */
[----:B------:R-:W3:Y:S01]  /*3240*/  LDL R93, [R1+0x26c] ;  /* 0x00026c00015d7983 */ /* 0x000ee20000100800 */
[----:B------:R-:W-:-:S03]  /*3250*/  ISETP.GE.AND P1, PT, R90, RZ, PT ;  /* 0x000000ff5a00720c */ /* 0x000fc60003f26270 */
[----:B------:R-:W3:Y:S01]  /*3260*/  LDL R90, [R1+0x268] ;  /* 0x00026800015a7983 */ /* 0x000ee20000100800 */
[----:B------:R-:W-:Y:S01]  /*3270*/  @!P3 IMAD.MOV R48, RZ, RZ, -R48 ;  /* 0x000000ffff30b224 */ /* 0x000fe200078e0a30 */
[----:B------:R-:W-:Y:S01]  /*3280*/  ISETP.GE.AND P3, PT, R5, RZ, PT ;  /* 0x000000ff0500720c */ /* 0x000fe20003f66270 */
[----:B------:R-:W-:Y:S01]  /*3290*/  @!P5 IMAD.MOV R40, RZ, RZ, -R40 ;  /* 0x000000ffff28d224 */ /* 0x000fe200078e0a28 */
[----:B------:R-:W3:Y:S01]  /*32a0*/  LDL R5, [R1+0x260] ;  /* 0x0002600001057983 */ /* 0x000ee20000100800 */
[----:B------:R-:W-:-:S10]  /*32b0*/  @!P2 IMAD.MOV R38, RZ, RZ, -R38 ;  /* 0x000000ffff26a224 */ /* 0x000fd400078e0a26 */
[----:B------:R-:W-:Y:S02]  /*32c0*/  @!P3 IMAD.MOV R41, RZ, RZ, -R41 ;  /* 0x000000ffff29b224 */ /* 0x000fe400078e0a29 */
[----:B------:R-:W-:Y:S02]  /*32d0*/  @!P4 IMAD.MOV R37, RZ, RZ, -R37 ;  /* 0x000000ffff25c224 */ /* 0x000fe400078e0a25 */
        /* <DEDUP_REMOVED lines=8> */
[----:B------:R-:W2:Y:S06]  /*3360*/  LDL R117, [R1+0x25c] ;  /* 0x00025c0001757983 */ /* 0x000eac0000100800 */
[----:B------:R-:W-:Y:S02]  /*3370*/  @!P5 IMAD.MOV R33, RZ, RZ, -R33 ;  /* 0x000000ffff21d224 */ /* 0x000fe400078e0a21 */
[----:B------:R-:W-:Y:S02]  /*3380*/  @!P2 IMAD.MOV R32, RZ, RZ, -R32 ;  /* 0x000000ffff20a224 */ /* 0x000fe400078e0a20 */
[----:B------:R-:W-:Y:S01]  /*3390*/  @!P3 IMAD.MOV R34, RZ, RZ, -R34 ;  /* 0x000000ffff22b224 */ /* 0x000fe200078e0a22 */
[----:B------:R-:W-:-:S02]  /*33a0*/  ISETP.GE.AND P4, PT, R123, RZ, PT ;  /* 0x000000ff7b00720c */ /* 0x000fc40003f86270 */
[----:B------:R-:W2:Y:S01]  /*33b0*/  LDL R123, [R1+0x250] ;  /* 0x00025000017b7983 */ /* 0x000ea20000100800 */
[----:B----4-:R-:W-:-:S03]  /*33c0*/  ISETP.GE.AND P3, PT, R125, RZ, PT ;  /* 0x000000ff7d00720c */ /* 0x010fc60003f66270 */
        /* <DEDUP_REMOVED lines=8> */
[----:B------:R-:W-:Y:S01]  /*3450*/  ISETP.GE.AND P1, PT, R5, RZ, PT ;  /* 0x000000ff0500720c */ /* 0x000fe20003f26270 */
[----:B------:R-:W-:Y:S01]  /*3460*/  @!P3 IMAD.MOV R28, RZ, RZ, -R28 ;  /* 0x000000ffff1cb224 */ /* 0x000fe200078e0a1c */
[----:B------:R-:W3:Y:S01]  /*3470*/  LDL R4, [R1+0x2c4] ;  /* 0x0002c40001047983 */ /* 0x000ee20000100800 */
[----:B------:R-:W-:-:S03]  /*3480*/  @!P5 IMAD.MOV R26, RZ, RZ, -R26 ;  /* 0x000000ffff1ad224 */ /* 0x000fc600078e0a1a */
[----:B------:R-:W3:Y:S01]  /*3490*/  LDL R5, [R1+0x2c0] ;  /* 0x0002c00001057983 */ /* 0x000ee20000100800 */
[----:B------:R-:W-:-:S04]  /*34a0*/  @!P2 IMAD.MOV R25, RZ, RZ, -R25 ;  /* 0x000000ffff19a224 */ /* 0x000fc800078e0a19 */
[----:B------:R-:W-:Y:S02]  /*34b0*/  @!P4 IMAD.MOV R24, RZ, RZ, -R24 ;  /* 0x000000ffff18c224 */ /* 0x000fe400078e0a18 */
[----:B------:R-:W-:Y:S01]  /*34c0*/  @!P1 IMAD.MOV R22, RZ, RZ, -R22 ;  /* 0x000000ffff169224 */ /* 0x000fe200078e0a16 */
[----:B-----5:R-:W-:Y:S02]  /*34d0*/  ISETP.GE.AND P1, PT, R124, RZ, PT ;  /* 0x000000ff7c00720c */ /* 0x020fe40003f26270 */
[----:B--2---:R-:W-:Y:S02]  /*34e0*/  ISETP.GE.AND P2, PT, R122, RZ, PT ;  /* 0x000000ff7a00720c */ /* 0x004fe40003f46270 */
[----:B------:R-:W-:Y:S02]  /*34f0*/  ISETP.GE.AND P5, PT, R120, RZ, PT ;  /* 0x000000ff7800720c */ /* 0x000fe40003fa6270 */
[----:B------:R-:W-:Y:S02]  /*3500*/  ISETP.GE.AND P3, PT, R117, RZ, PT ;  /* 0x000000ff7500720c */ /* 0x000fe40003f66270 */
[----:B------:R-:W2:Y:S09]  /*3510*/  LDL.LU R117, [R1+0x424] ;  /* 0x0004240001757983 */ /* 0x000eb20000300800 */
[----:B------:R-:W-:Y:S01]  /*3520*/  @!P5 IMAD.MOV R20, RZ, RZ, -R20 ;  /* 0x000000ffff14d224 */ /* 0x000fe200078e0a14 */
[----:B------:R-:W5:Y:S01]  /*3530*/  LDL.LU R120, [R1+0x420] ;  /* 0x0004200001787983 */ /* 0x000f620000300800 */
[----:B------:R-:W-:-:S03]  /*3540*/  @!P2 IMAD.MOV R18, RZ, RZ, -R18 ;  /* 0x000000ffff12a224 */ /* 0x000fc600078e0a12 */
[----:B------:R-:W2:Y:S01]  /*3550*/  LDL.LU R122, [R1+0x41c] ;  /* 0x00041c00017a7983 */ /* 0x000ea20000300800 */
[----:B------:R-:W-:Y:S01]  /*3560*/  @!P3 IMAD.MOV R21, RZ, RZ, -R21 ;  /* 0x000000ffff15b224 */ /* 0x000fe200078e0a15 */
[----:B------:R-:W-:Y:S02]  /*3570*/  ISETP.GE.AND P4, PT, R123, RZ, PT ;  /* 0x000000ff7b00720c */ /* 0x000fe40003f86270 */
[----:B------:R-:W2:Y:S04]  /*3580*/  LDL.LU R123, [R1+0x418] ;  /* 0x00041800017b7983 */ /* 0x000ea80000300800 */
[----:B------:R-:W5:Y:S01]  /*3590*/  LDL.LU R124, [R1+0x414] ;  /* 0x00041400017c7983 */ /* 0x000f620000300800 */
[----:B----4-:R-:W-:-:S03]  /*35a0*/  ISETP.GE.AND P3, PT, R125, RZ, PT ;  /* 0x000000ff7d00720c */ /* 0x010fc60003f66270 */
[----:B------:R-:W4:Y:S01]  /*35b0*/  LDL.LU R125, [R1+0x410] ;  /* 0x00041000017d7983 */ /* 0x000f220000300800 */
[----:B---3--:R-:W-:-:S03]  /*35c0*/  ISETP.GE.AND P5, PT, R93, RZ, PT ;  /* 0x000000ff5d00720c */ /* 0x008fc60003fa6270 */
[----:B------:R-:W3:Y:S01]  /*35d0*/  LDL.LU R93, [R1+0x40c] ;  /* 0x00040c00015d7983 */ /* 0x000ee20000300800 */
[----:B------:R-:W-:-:S03]  /*35e0*/  ISETP.GE.AND P2, PT, R90, RZ, PT ;  /* 0x000000ff5a00720c */ /* 0x000fc60003f46270 */
[----:B------:R-:W2:Y:S06]  /*35f0*/  LDL.LU R90, [R1+0x408] ;  /* 0x00040800015a7983 */ /* 0x000eac0000300800 */
[----:B------:R-:W-:-:S04]  /*3600*/  @!P5 IMAD.MOV R13, RZ, RZ, -R13 ;  /* 0x000000ffff0dd224 */ /* 0x000fc800078e0a0d */
[----:B------:R-:W-:Y:S02]  /*3610*/  @!P2 IMAD.MOV R12, RZ, RZ, -R12 ;  /* 0x000000ffff0ca224 */ /* 0x000fe400078e0a0c */
[----:B------:R-:W-:Y:S01]  /*3620*/  @!P1 IMAD.MOV R16, RZ, RZ, -R16 ;  /* 0x000000ffff109224 */ /* 0x000fe200078e0a10 */
[----:B------:R-:W-:Y:S01]  /*3630*/  ISETP.GE.AND P1, PT, R4, RZ, PT ;  /* 0x000000ff0400720c */ /* 0x000fe20003f26270 */
[----:B------:R-:W-:Y:S01]  /*3640*/  @!P4 IMAD.MOV R17, RZ, RZ, -R17 ;  /* 0x000000ffff11c224 */ /* 0x000fe200078e0a11 */
[----:B------:R-:W-:Y:S01]  /*3650*/  ISETP.GE.AND P4, PT, R0, RZ, PT ;  /* 0x000000ff0000720c */ /* 0x000fe20003f86270 */
[----:B------:R-:W-:-:S10]  /*3660*/  IMAD.MOV.U32 R4, RZ, RZ, R58 ;  /* 0x000000ffff047224 */ /* 0x000fd400078e003a */
[----:B------:R-:W-:Y:S02]  /*3670*/  @!P1 IMAD.MOV R9, RZ, RZ, -R9 ;  /* 0x000000ffff099224 */ /* 0x000fe400078e0a09 */
[----:B------:R-:W-:Y:S02]  /*3680*/  @!P4 IMAD.MOV R10, RZ, RZ, -R10 ;  /* 0x000000ffff0ac224 */ /* 0x000fe400078e0a0a */
[----:B------:R-:W-:Y:S01]  /*3690*/  @!P3 IMAD.MOV R14, RZ, RZ, -R14 ;  /* 0x000000ffff0eb224 */ /* 0x000fe200078e0a0e */
[----:B------:R-:W-:Y:S01]  /*36a0*/  ISETP.GE.AND P3, PT, R5, RZ, PT ;  /* 0x000000ff0500720c */ /* 0x000fe20003f66270 */
[----:B------:R-:W-:Y:S01]  /*36b0*/  IMAD.MOV.U32 R5, RZ, RZ, R57 ;  /* 0x000000ffff057224 */ /* 0x000fe200078e0039 */
[----:B------:R-:W-:Y:S02]  /*36c0*/  ISETP.GT.U32.AND P6, PT, R2, R71, PT ;  /* 0x000000470200720c */ /* 0x000fe40003fc4070 */
[----:B--2---:R-:W-:Y:S02]  /*36d0*/  ISETP.GE.AND P5, PT, R90, RZ, PT ;  /* 0x000000ff5a00720c */ /* 0x004fe40003fa6270 */
[----:B------:R-:W2:Y:S01]  /*36e0*/  LDL.LU R90, [R1+0x404] ;  /* 0x00040400015a7983 */ /* 0x000ea20000300800 */
[----:B---3--:R-:W-:-:S03]  /*36f0*/  ISETP.GE.AND P2, PT, R93, RZ, PT ;  /* 0x000000ff5d00720c */ /* 0x008fc60003f46270 */
[----:B------:R-:W3:Y:S01]  /*3700*/  LDL.LU R93, [R1+0x400] ;  /* 0x00040000015d7983 */ /* 0x000ee20000300800 */
[----:B-----5:R-:W-:Y:S02]  /*3710*/  ISETP.GE.AND P1, PT, R124, RZ, PT ;  /* 0x000000ff7c00720c */ /* 0x020fe40003f26270 */
[----:B----4-:R-:W-:-:S07]  /*3720*/  ISETP.GE.AND P4, PT, R125, RZ, PT ;  /* 0x000000ff7d00720c */ /* 0x010fce0003f86270 */
[----:B------:R-:W-:Y:S01]  /*3730*/  @!P2 IMAD.MOV R4, RZ, RZ, -R4 ;  /* 0x000000ffff04a224 */ /* 0x000fe200078e0a04 */
[----:B------:R-:W-:-:S03]  /*3740*/  ISETP.GE.AND P2, PT, R120, RZ, PT ;  /* 0x000000ff7800720c */ /* 0x000fc60003f46270 */
[----:B------:R-:W-:Y:S01]  /*3750*/  @!P1 IMAD.MOV R7, RZ, RZ, -R7 ;  /* 0x000000ffff079224 */ /* 0x000fe200078e0a07 */
[----:B------:R-:W-:Y:S01]  /*3760*/  ISETP.GE.AND P1, PT, R116, RZ, PT ;  /* 0x000000ff7400720c */ /* 0x000fe20003f26270 */
[----:B------:R-:W-:Y:S01]  /*3770*/  @!P4 IMAD.MOV R5, RZ, RZ, -R5 ;  /* 0x000000ffff05c224 */ /* 0x000fe200078e0a05 */
[----:B------:R-:W-:-:S07]  /*3780*/  ISETP.GE.AND P4, PT, R117, RZ, PT ;  /* 0x000000ff7500720c */ /* 0x000fce0003f86270 */
[----:B------:R-:W-:Y:S01]  /*3790*/  @!P2 IMAD.MOV R19, RZ, RZ, -R19 ;  /* 0x000000ffff13a224 */ /* 0x000fe200078e0a13 */
[----:B------:R-:W-:-:S03]  /*37a0*/  ISETP.GE.AND P2, PT, R113, RZ, PT ;  /* 0x000000ff7100720c */ /* 0x000fc60003f46270 */
[----:B------:R-:W-:Y:S01]  /*37b0*/  @!P1 IMAD.MOV R27, RZ, RZ, -R27 ;  /* 0x000000ffff1b9224 */ /* 0x000fe200078e0a1b */
[----:B------:R-:W-:Y:S01]  /*37c0*/  ISETP.GE.AND P1, PT, R111, RZ, PT ;  /* 0x000000ff6f00720c */ /* 0x000fe20003f26270 */
[----:B------:R-:W-:Y:S01]  /*37d0*/  @!P4 IMAD.MOV R23, RZ, RZ, -R23 ;  /* 0x000000ffff17c224 */ /* 0x000fe200078e0a17 */
[----:B------:R-:W-:Y:S01]  /*37e0*/  ISETP.GE.AND P4, PT, R112, RZ, PT ;  /* 0x000000ff7000720c */ /* 0x000fe20003f86270 */
[----:B------:R-:W-:Y:S01]  /*37f0*/  @!P5 IMAD.MOV R6, RZ, RZ, -R6 ;  /* 0x000000ffff06d224 */ /* 0x000fe200078e0a06 */
[----:B------:R-:W-:-:S05]  /*3800*/  ISETP.GE.AND P5, PT, R122, RZ, PT ;  /* 0x000000ff7a00720c */ /* 0x000fca0003fa6270 */
[----:B------:R-:W-:Y:S01]  /*3810*/  @!P2 IMAD.MOV R39, RZ, RZ, -R39 ;  /* 0x000000ffff27a224 */ /* 0x000fe200078e0a27 */
[----:B------:R-:W-:-:S03]  /*3820*/  ISETP.GE.AND P2, PT, R108, RZ, PT ;  /* 0x000000ff6c00720c */ /* 0x000fc60003f46270 */
[----:B------:R-:W-:Y:S01]  /*3830*/  @!P1 IMAD.MOV R47, RZ, RZ, -R47 ;  /* 0x000000ffff2f9224 */ /* 0x000fe200078e0a2f */
[----:B------:R-:W-:Y:S01]  /*3840*/  ISETP.GE.AND P1, PT, R105, RZ, PT ;  /* 0x000000ff6900720c */ /* 0x000fe20003f26270 */
[----:B------:R-:W-:Y:S01]  /*3850*/  @!P4 IMAD.MOV R43, RZ, RZ, -R43 ;  /* 0x000000ffff2bc224 */ /* 0x000fe200078e0a2b */
[----:B------:R-:W-:Y:S01]  /*3860*/  ISETP.GE.AND P4, PT, R107, RZ, PT ;  /* 0x000000ff6b00720c */ /* 0x000fe20003f86270 */
[----:B------:R-:W-:Y:S01]  /*3870*/  @!P6 IMAD.IADD R71, R71, 0x1, -R2 ;  /* 0x000000014747e824 */ /* 0x000fe200078e0a02 */
[----:B------:R-:W-:Y:S01]  /*3880*/  ISETP.GT.U32.AND P6, PT, R2, R79, PT ;  /* 0x0000004f0200720c */ /* 0x000fe20003fc4070 */
[----:B------:R-:W-:Y:S01]  /*3890*/  @!P5 IMAD.MOV R15, RZ, RZ, -R15 ;  /* 0x000000ffff0fd224 */ /* 0x000fe200078e0a0f */
[----:B------:R-:W-:Y:S01]  /*38a0*/  ISETP.GE.AND P5, PT, R114, RZ, PT ;  /* 0x000000ff7200720c */ /* 0x000fe20003fa6270 */
[----:B------:R-:W-:Y:S02]  /*38b0*/  IMAD.IADD R56, R56, 0x1, R62 ;  /* 0x0000000138387824 */ /* 0x000fe400078e023e */
[----:B------:R-:W-:Y:S01]  /*38c0*/  @!P2 IMAD.MOV R59, RZ, RZ, -R59 ;  /* 0x000000ffff3ba224 */ /* 0x000fe200078e0a3b */
[----:B------:R-:W-:Y:S01]  /*38d0*/  ISETP.GT.U32.AND P2, PT, R2, R101, PT ;  /* 0x000000650200720c */ /* 0x000fe20003f44070 */
[----:B------:R-:W-:-:S02]  /*38e0*/  IMAD R0, R56, 0x40, R89 ;  /* 0x0000004038007824 */ /* 0x000fc400078e0259 */
[----:B------:R-:W-:Y:S01]  /*38f0*/  @!P1 IMAD.MOV R67, RZ, RZ, -R67 ;  /* 0x000000ffff439224 */ /* 0x000fe200078e0a43 */
[C---:B------:R-:W-:Y:S01]  /*3900*/  ISETP.GT.U32.AND P1, PT, R2.reuse, R119, PT ;  /* 0x000000770200720c */ /* 0x040fe20003f24070 */
[----:B------:R-:W-:Y:S01]  /*3910*/  @!P4 IMAD.MOV R63, RZ, RZ, -R63 ;  /* 0x000000ffff3fc224 */ /* 0x000fe200078e0a3f */
[C---:B------:R-:W-:Y:S01]  /*3920*/  ISETP.GT.U32.AND P4, PT, R2.reuse, R118, PT ;  /* 0x000000760200720c */ /* 0x040fe20003f84070 */
[--C-:B------:R-:W-:Y:S01]  /*3930*/  @!P6 IMAD.IADD R79, R79, 0x1, -R2.reuse ;  /* 0x000000014f4fe824 */ /* 0x100fe200078e0a02 */
[----:B------:R-:W-:Y:S02]  /*3940*/  ISETP.GT.U32.AND P6, PT, R2, R91, PT ;  /* 0x0000005b0200720c */ /* 0x000fe40003fc4070 */
[----:B------:R-:W-:Y:S01]  /*3950*/  IABS R105, R0 ;  /* 0x0000000000697213 */ /* 0x000fe20000000000 */
[----:B------:R-:W-:Y:S01]  /*3960*/  @!P5 IMAD.MOV R35, RZ, RZ, -R35 ;  /* 0x000000ffff23d224 */ /* 0x000fe200078e0a23 */
[----:B------:R-:W-:Y:S01]  /*3970*/  ISETP.GE.AND P5, PT, R109, RZ, PT ;  /* 0x000000ff6d00720c */ /* 0x000fe20003fa6270 */
[----:B------:R-:W-:Y:S01]  /*3980*/  @!P2 IMAD.IADD R101, R101, 0x1, -R2 ;  /* 0x000000016565a824 */ /* 0x000fe200078e0a02 */
[----:B------:R-:W-:Y:S01]  /*3990*/  ISETP.GE.AND P2, PT, R102, RZ, PT ;  /* 0x000000ff6600720c */ /* 0x000fe20003f46270 */
[----:B------:R-:W-:-:S04]  /*39a0*/  IMAD.HI.U32 R53, R53, R105, RZ ;  /* 0x0000006935357227 */ /* 0x000fc800078e00ff */
[--C-:B------:R-:W-:Y:S01]  /*39b0*/  @!P1 IMAD.IADD R119, R119, 0x1, -R2.reuse ;  /* 0x0000000177779824 */ /* 0x100fe200078e0a02 */
[----:B------:R-:W-:Y:S01]  /*39c0*/  ISETP.GE.AND P1, PT, R99, RZ, PT ;  /* 0x000000ff6300720c */ /* 0x000fe20003f26270 */
[--C-:B------:R-:W-:Y:S01]  /*39d0*/  @!P4 IMAD.IADD R118, R118, 0x1, -R2.reuse ;  /* 0x000000017676c824 */ /* 0x100fe200078e0a02 */
[----:B------:R-:W-:Y:S01]  /*39e0*/  ISETP.GE.AND P4, PT, R100, RZ, PT ;  /* 0x000000ff6400720c */ /* 0x000fe20003f86270 */
[----:B------:R-:W-:Y:S02]  /*39f0*/  IMAD.MOV R53, RZ, RZ, -R53 ;  /* 0x000000ffff357224 */ /* 0x000fe400078e0a35 */
[----:B------:R-:W-:Y:S01]  /*3a00*/  @!P6 IMAD.IADD R91, R91, 0x1, -R2 ;  /* 0x000000015b5be824 */ /* 0x000fe200078e0a02 */
[----:B------:R-:W-:Y:S01]  /*3a10*/  ISETP.GE.AND P6, PT, R104, RZ, PT ;  /* 0x000000ff6800720c */ /* 0x000fe20003fc6270 */
[C---:B------:R-:W-:Y:S02]  /*3a20*/  IMAD R105, R3.reuse, R53, R105 ;  /* 0x0000003503697224 */ /* 0x040fe400078e0269 */
[----:B------:R-:W-:Y:S01]  /*3a30*/  @!P5 IMAD.MOV R55, RZ, RZ, -R55 ;  /* 0x000000ffff37d224 */ /* 0x000fe200078e0a37 */
[----:B------:R-:W-:Y:S01]  /*3a40*/  ISETP.GT.U32.AND P5, PT, R2, R97, PT ;  /* 0x000000610200720c */ /* 0x000fe20003fa4070 */
[----:B------:R-:W-:Y:S01]  /*3a50*/  @!P2 IMAD.MOV R83, RZ, RZ, -R83 ;  /* 0x000000ffff53a224 */ /* 0x000fe200078e0a53 */
[----:B------:R-:W-:Y:S01]  /*3a60*/  ISETP.GT.U32.AND P2, PT, R3, R105, PT ;  /* 0x000000690300720c */ /* 0x000fe20003f44070 */
[----:B------:R-:W-:Y:S01]  /*3a70*/  @!P1 IMAD.MOV R91, RZ, RZ, -R91 ;  /* 0x000000ffff5b9224 */ /* 0x000fe200078e0a5b */
[----:B------:R-:W-:Y:S01]  /*3a80*/  ISETP.GE.AND P1, PT, R96, RZ, PT ;  /* 0x000000ff6000720c */ /* 0x000fe20003f26270 */
[----:B------:R-:W-:Y:S01]  /*3a90*/  @!P4 IMAD.MOV R87, RZ, RZ, -R87 ;  /* 0x000000ffff57c224 */ /* 0x000fe200078e0a57 */
[----:B------:R-:W-:Y:S01]  /*3aa0*/  ISETP.GE.AND P4, PT, R88, RZ, PT ;  /* 0x000000ff5800720c */ /* 0x000fe20003f86270 */
[----:B------:R-:W-:-:S02]  /*3ab0*/  UIADD3 UR10, UR8, -0x40, URZ ;  /* 0xffffffc0080a7890 */ /* 0x000fc4000fffe03f */
[----:B------:R-:W-:-:S04]  /*3ac0*/  @!P6 IMAD.MOV R75, RZ, RZ, -R75 ;  /* 0x000000ffff4be224 */ /* 0x000fc800078e0a4b */
[----:B------:R-:W-:Y:S02]  /*3ad0*/  @!P5 IMAD.IADD R97, R97, 0x1, -R2 ;  /* 0x000000016161d824 */ /* 0x000fe400078e0a02 */
[----:B------:R-:W-:Y:S01]  /*3ae0*/  @!P2 IMAD.IADD R105, R105, 0x1, -R3 ;  /* 0x000000016969a824 */ /* 0x000fe200078e0a03 */
[----:B------:R-:W-:Y:S01]  /*3af0*/  STL [R1+0x1d4], R0 ;  /* 0x0001d40001007387 */ /* 0x000fe20000100800 */
[----:B------:R-:W-:Y:S01]  /*3b00*/  @!P1 IMAD.MOV R118, RZ, RZ, -R118 ;  /* 0x000000ffff769224 */ /* 0x000fe200078e0a76 */
[----:B--2---:R-:W-:-:S04]  /*3b10*/  LOP3.LUT R88, R90, 0x20, RZ, 0xfc, !PT ;  /* 0x000000205a587812 */ /* 0x004fc800078efcff */
[----:B------:R-:W-:Y:S02]  /*3b20*/  ISETP.GE.AND P6, PT, R88, UR8, PT ;  /* 0x0000000858007c0c */ /* 0x000fe4000bfc6270 */
[----:B------:R-:W-:Y:S02]  /*3b30*/  ISETP.GE.AND P2, PT, R90, UR10, PT ;  /* 0x0000000a5a007c0c */ /* 0x000fe4000bf46270 */
[----:B------:R-:W-:Y:S01]  /*3b40*/  SEL R2, RZ, UR6, P6 ;  /* 0x00000006ff027c07 */ /* 0x000fe2000b000000 */
[----:B---3--:R1:W-:Y:S01]  /*3b50*/  STL [R1+0x34c], R93 ;  /* 0x00034c5d01007387 */ /* 0x0083e20000100800 */
[----:B------:R-:W-:Y:S02]  /*3b60*/  SEL R53, RZ, 0x4, P2 ;  /* 0x00000004ff357807 */ /* 0x000fe40001000000 */
[----:B------:R-:W-:Y:S02]  /*3b70*/  ISETP.NE.U32.AND P1, PT, R2, RZ, PT ;  /* 0x000000ff0200720c */ /* 0x000fe40003f25070 */
[----:B------:R-:W-:-:S02]  /*3b80*/  ISETP.NE.AND P2, PT, R93, RZ, PT ;  /* 0x000000ff5d00720c */ /* 0x000fc40003f45270 */
[----:B------:R-:W-:Y:S02]  /*3b90*/  LOP3.LUT R2, RZ, R93, RZ, 0x33, !PT ;  /* 0x0000005dff027212 */ /* 0x000fe400078e33ff */
[----:B-1----:R-:W2:Y:S01]  /*3ba0*/  LDL R93, [R1+0x1d4] ;  /* 0x0001d400015d7983 */ /* 0x002ea20000100800 */
[----:B------:R-:W-:Y:S01]  /*3bb0*/  @!P3 IMAD.MOV R8, RZ, RZ, -R8 ;  /* 0x000000ffff08b224 */ /* 0x000fe200078e0a08 */
[----:B------:R-:W-:Y:S02]  /*3bc0*/  ISETP.GE.AND P3, PT, R123, RZ, PT ;  /* 0x000000ff7b00720c */ /* 0x000fe40003f66270 */
[----:B------:R-:W-:-:S11]  /*3bd0*/  ISETP.GE.AND P5, PT, R103, RZ, PT ;  /* 0x000000ff6700720c */ /* 0x000fd60003fa6270 */
[----:B------:R-:W-:Y:S01]  /*3be0*/  @!P3 IMAD.MOV R11, RZ, RZ, -R11 ;  /* 0x000000ffff0bb224 */ /* 0x000fe200078e0a0b */
[----:B------:R-:W-:Y:S01]  /*3bf0*/  ISETP.GE.AND P3, PT, R115, RZ, PT ;  /* 0x000000ff7300720c */ /* 0x000fe20003f66270 */
[----:B------:R-:W-:Y:S01]  /*3c00*/  @!P5 IMAD.MOV R79, RZ, RZ, -R79 ;  /* 0x000000ffff4fd224 */ /* 0x000fe200078e0a4f */
[----:B------:R-:W-:Y:S01]  /*3c10*/  ISETP.GE.AND P5, PT, R98, RZ, PT ;  /* 0x000000ff6200720c */ /* 0x000fe20003fa6270 */
[----:B------:R-:W-:-:S10]  /*3c20*/  UISETP.GT.AND UP0, UPT, UR4, 0x7f, UPT ;  /* 0x0000007f0400788c */ /* 0x000fd4000bf04270 */
[----:B------:R-:W-:Y:S01]  /*3c30*/  @!P3 IMAD.MOV R31, RZ, RZ, -R31 ;  /* 0x000000ffff1fb224 */ /* 0x000fe200078e0a1f */
[----:B------:R-:W-:Y:S02]  /*3c40*/  ISETP.GE.AND P3, PT, R110, RZ, PT ;  /* 0x000000ff6e00720c */ /* 0x000fe40003f66270 */
[----:B------:R-:W-:Y:S01]  /*3c50*/  PLOP3.LUT P6, PT, PT, PT, UP0, 0x80, 0x0 ;  /* 0x000000000000781c */ /* 0x000fe20003fcf008 */
[----:B------:R-:W-:Y:S01]  /*3c60*/  @!P5 IMAD.MOV R97, RZ, RZ, -R97 ;  /* 0x000000ffff61d224 */ /* 0x000fe200078e0a61 */
[----:B------:R-:W-:Y:S02]  /*3c70*/  ISETP.GE.AND P5, PT, R95, RZ, PT ;  /* 0x000000ff5f00720c */ /* 0x000fe40003fa6270 */
[----:B------:R-:W-:Y:S02]  /*3c80*/  SEL R53, R53, RZ, P6 ;  /* 0x000000ff35357207 */ /* 0x000fe40003000000 */
[----:B------:R-:W-:-:S05]  /*3c90*/  ISETP.GE.AND P6, PT, R94, RZ, PT ;  /* 0x000000ff5e00720c */ /* 0x000fca0003fc6270 */
[----:B------:R-:W-:Y:S01]  /*3ca0*/  @!P3 IMAD.MOV R51, RZ, RZ, -R51 ;  /* 0x000000ffff33b224 */ /* 0x000fe200078e0a33 */
[----:B------:R-:W-:Y:S01]  /*3cb0*/  ISETP.GE.AND P3, PT, R106, RZ, PT ;  /* 0x000000ff6a00720c */ /* 0x000fe20003f66270 */
[----:B------:R-:W-:Y:S01]  /*3cc0*/  @!P4 IMAD.MOV R101, RZ, RZ, -R101 ;  /* 0x000000ffff65c224 */ /* 0x000fe200078e0a65 */
[----:B------:R-:W-:Y:S01]  /*3cd0*/  ISETP.GT.U32.AND P4, PT, R3, R105, PT ;  /* 0x000000690300720c */ /* 0x000fe20003f84070 */
[----:B------:R-:W-:Y:S01]  /*3ce0*/  @!P5 IMAD.MOV R121, RZ, RZ, -R121 ;  /* 0x000000ffff79d224 */ /* 0x000fe200078e0a79 */
[C---:B------:R-:W-:Y:S01]  /*3cf0*/  SEL R11, R2.reuse, R11, !P2 ;  /* 0x0000000b020b7207 */ /* 0x040fe20005000000 */
[----:B------:R-:W-:Y:S02]  /*3d00*/  IMAD R89, R89, UR13, RZ ;  /* 0x0000000d59597c24 */ /* 0x000fe4000f8e02ff */
[----:B------:R-:W-:Y:S01]  /*3d10*/  @!P6 IMAD.MOV R119, RZ, RZ, -R119 ;  /* 0x000000ffff77e224 */ /* 0x000fe200078e0a77 */
[C---:B------:R-:W-:Y:S02]  /*3d20*/  SEL R15, R2.reuse, R15, !P2 ;  /* 0x0000000f020f7207 */ /* 0x040fe40005000000 */
[----:B------:R-:W-:-:S03]  /*3d30*/  SEL R19, R2, R19, !P2 ;  /* 0x0000001302137207 */ /* 0x000fc60005000000 */
[----:B------:R-:W-:Y:S01]  /*3d40*/  @!P3 IMAD.MOV R71, RZ, RZ, -R71 ;  /* 0x000000ffff47b224 */ /* 0x000fe200078e0a47 */
[C---:B------:R-:W-:Y:S01]  /*3d50*/  SEL R23, R2.reuse, R23, !P2 ;  /* 0x0000001702177207 */ /* 0x040fe20005000000 */
[----:B------:R1:W-:Y:S01]  /*3d60*/  STL [R1+0x3fc], R11 ;  /* 0x0003fc0b01007387 */ /* 0x0003e20000100800 */
[C---:B------:R-:W-:Y:S02]  /*3d70*/  SEL R52, R2.reuse, R52, !P2 ;  /* 0x0000003402347207 */ /* 0x040fe40005000000 */
[C---:B------:R-:W-:Y:S02]  /*3d80*/  SEL R50, R2.reuse, R50, !P2 ;  /* 0x0000003202327207 */ /* 0x040fe40005000000 */
[C---:B------:R-:W-:Y:S02]  /*3d90*/  SEL R49, R2.reuse, R49, !P2 ;  /* 0x0000003102317207 */ /* 0x040fe40005000000 */
[C---:B------:R-:W-:Y:S02]  /*3da0*/  SEL R48, R2.reuse, R48, !P2 ;  /* 0x0000003002307207 */ /* 0x040fe40005000000 */
[----:B------:R-:W-:-:S02]  /*3db0*/  SEL R46, R2, R46, !P2 ;  /* 0x0000002e022e7207 */ /* 0x000fc40005000000 */
[C---:B------:R-:W-:Y:S02]  /*3dc0*/  SEL R45, R2.reuse, R45, !P2 ;  /* 0x0000002d022d7207 */ /* 0x040fe40005000000 */
        /* <DEDUP_REMOVED lines=53> */
[----:B------:R-:W-:Y:S01]  /*4120*/  SEL R121, R2, R121, !P2 ;  /* 0x0000007902797207 */ /* 0x000fe20005000000 */
[----:B------:R-:W-:Y:S01]  /*4130*/  IMAD.SHL.U32 R2, R89, 0x4, RZ ;  /* 0x0000000459027824 */ /* 0x000fe200078e00ff */
[----:B------:R3:W-:Y:S01]  /*4140*/  STL [R1+0x3f4], R15 ;  /* 0x0003f40f01007387 */ /* 0x0007e20000100800 */
[----:B------:R-:W-:Y:S01]  /*4150*/  @!P4 IMAD.IADD R105, R105, 0x1, -R3 ;  /* 0x000000016969c824 */ /* 0x000fe200078e0a03 */
[C---:B------:R-:W-:Y:S01]  /*4160*/  LOP3.LUT R3, R90.reuse, 0x8, RZ, 0xfc, !PT ;  /* 0x000000085a037812 */ /* 0x040fe200078efcff */
[----:B------:R-:W-:Y:S01]  /*4170*/  IMAD R0, R90, UR12, RZ ;  /* 0x0000000c5a007c24 */ /* 0x000fe2000f8e02ff */
[----:B------:R-:W-:Y:S01]  /*4180*/  STL [R1+0x3f0], R19 ;  /* 0x0003f01301007387 */ /* 0x000fe20000100800 */
[----:B------:R-:W-:Y:S01]  /*4190*/  IMAD.U32 R113, RZ, RZ, UR12 ;  /* 0x0000000cff717e24 */ /* 0x000fe2000f8e00ff */
[----:B------:R-:W-:Y:S02]  /*41a0*/  IADD3 R120, P6, R2, UR22, RZ ;  /* 0x0000001602787c10 */ /* 0x000fe4000ffde0ff */
[----:B------:R-:W-:Y:S01]  /*41b0*/  STL [R1+0x3ec], R23 ;  /* 0x0003ec1701007387 */ /* 0x000fe20000100800 */
[----:B-1----:R-:W-:Y:S01]  /*41c0*/  IMAD R11, R113, 0x8, R0 ;  /* 0x00000008710b7824 */ /* 0x002fe200078e0200 */
[----:B------:R-:W-:-:S02]  /*41d0*/  ISETP.GE.AND P4, PT, R3, UR8, PT ;  /* 0x0000000803007c0c */ /* 0x000fc4000bf86270 */
[----:B------:R-:W-:Y:S04]  /*41e0*/  STL [R1+0x3d0], R91 ;  /* 0x0003d05b01007387 */ /* 0x000fe80000100800 */
[----:B------:R-:W-:Y:S01]  /*41f0*/  STL [R1+0x3d4], R97 ;  /* 0x0003d46101007387 */ /* 0x000fe20000100800 */
[----:B------:R-:W-:-:S03]  /*4200*/  IMAD R124, R113, 0x8, R11 ;  /* 0x00000008717c7824 */ /* 0x000fc600078e020b */
[----:B------:R-:W-:Y:S01]  /*4210*/  STL [R1+0x3e0], R101 ;  /* 0x0003e06501007387 */ /* 0x000fe20000100800 */
[----:B------:R-:W-:-:S03]  /*4220*/  LEA.HI.X.SX32 R3, R89, UR23, 0x2, P6 ;  /* 0x0000001759037c11 */ /* 0x000fc6000b0f16ff */
[----:B------:R-:W-:Y:S01]  /*4230*/  STL [R1+0x3e4], R118 ;  /* 0x0003e47601007387 */ /* 0x000fe20000100800 */
[----:B------:R-:W-:-:S03]  /*4240*/  ISETP.GE.AND P6, PT, R88, UR10, PT ;  /* 0x0000000a58007c0c */ /* 0x000fc6000bfc6270 */
[----:B------:R-:W-:Y:S01]  /*4250*/  STL [R1+0x3cc], R119 ;  /* 0x0003cc7701007387 */ /* 0x000fe20000100800 */
[----:B---3--:R-:W-:-:S03]  /*4260*/  SEL R15, RZ, UR6, P4 ;  /* 0x00000006ff0f7c07 */ /* 0x008fc6000a000000 */
[----:B------:R-:W-:Y:S01]  /*4270*/  STL [R1+0x3c8], R121 ;  /* 0x0003c87901007387 */ /* 0x000fe20000100800 */
[----:B------:R-:W-:-:S03]  /*4280*/  ISETP.NE.U32.AND P5, PT, R53, RZ, PT ;  /* 0x000000ff3500720c */ /* 0x000fc60003fa5070 */
[----:B------:R-:W-:Y:S01]  /*4290*/  STL [R1+0x94], R89 ;  /* 0x0000945901007387 */ /* 0x000fe20000100800 */
[----:B------:R-:W-:-:S03]  /*42a0*/  PLOP3.LUT P4, PT, PT, PT, UP0, 0x80, 0x0 ;  /* 0x000000000000781c */ /* 0x000fc60003f8f008 */
[----:B------:R1:W-:Y:S01]  /*42b0*/  STL [R1+0x90], R0 ;  /* 0x0000900001007387 */ /* 0x0003e20000100800 */
[----:B------:R-:W-:-:S03]  /*42c0*/  SEL R53, RZ, 0x4, P6 ;  /* 0x00000004ff357807 */ /* 0x000fc60003000000 */
[----:B------:R3:W-:Y:S04]  /*42d0*/  STL [R1+0x3a8], R2 ;  /* 0x0003a80201007387 */ /* 0x0007e80000100800 */
[----:B------:R-:W-:Y:S01]  /*42e0*/  STL [R1+0x80], R11 ;  /* 0x0000800b01007387 */ /* 0x000fe20000100800 */
[----:B-1----:R-:W-:-:S03]  /*42f0*/  IMAD.SHL.U32 R0, R0, 0x4, RZ ;  /* 0x0000000400007824 */ /* 0x002fc600078e00ff */
[----:B------:R-:W-:Y:S01]  /*4300*/  STL [R1+0x7c], R124 ;  /* 0x00007c7c01007387 */ /* 0x000fe20000100800 */
[----:B---3--:R-:W-:-:S03]  /*4310*/  IMAD R2, R113, 0x8, R124 ;  /* 0x0000000871027824 */ /* 0x008fc600078e027c */
[----:B------:R1:W-:Y:S01]  /*4320*/  STL [R1+0x64], R15 ;  /* 0x0000640f01007387 */ /* 0x0003e20000100800 */
[----:B------:R-:W-:-:S03]  /*4330*/  IMAD R121, R113, 0x8, R2 ;  /* 0x0000000871797824 */ /* 0x000fc600078e0202 */
[----:B------:R3:W-:Y:S01]  /*4340*/  STL [R1+0x8c], R2 ;  /* 0x00008c0201007387 */ /* 0x0007e20000100800 */
[----:B-1----:R-:W-:Y:S01]  /*4350*/  IMAD.SHL.U32 R15, R11, 0x4, RZ ;  /* 0x000000040b0f7824 */ /* 0x002fe200078e00ff */
[----:B------:R-:W-:Y:S02]  /*4360*/  SEL R11, R53, RZ, P4 ;  /* 0x000000ff350b7207 */ /* 0x000fe40002000000 */
[----:B------:R-:W-:Y:S01]  /*4370*/  STL [R1+0x178], R0 ;  /* 0x0001780001007387 */ /* 0x000fe20000100800 */
[----:B------:R-:W-:-:S03]  /*4380*/  IMAD.SHL.U32 R119, R124, 0x4, RZ ;  /* 0x000000047c777824 */ /* 0x000fc600078e00ff */
[----:B------:R-:W-:Y:S04]  /*4390*/  STL [R1+0x174], R15 ;  /* 0x0001740f01007387 */ /* 0x000fe80000100800 */
[----:B------:R-:W-:Y:S04]  /*43a0*/  STL [R1+0x3e8], R0 ;  /* 0x0003e80001007387 */ /* 0x000fe80000100800 */
[----:B------:R1:W-:Y:S01]  /*43b0*/  STL [R1+0x60], R11 ;  /* 0x0000600b01007387 */ /* 0x0003e20000100800 */
[----:B------:R-:W-:-:S03]  /*43c0*/  IMAD.SHL.U32 R125, R2, 0x4, RZ ;  /* 0x00000004027d7824 */ /* 0x000fc600078e00ff */
[----:B------:R-:W-:Y:S01]  /*43d0*/  STL [R1+0x70], R121 ;  /* 0x0000707901007387 */ /* 0x000fe20000100800 */
[----:B---3--:R-:W-:Y:S02]  /*43e0*/  IMAD.SHL.U32 R2, R121, 0x4, RZ ;  /* 0x0000000479027824 */ /* 0x008fe400078e00ff */
[C---:B-1----:R-:W-:Y:S01]  /*43f0*/  IMAD R11, R113.reuse, 0x8, R121 ;  /* 0x00000008710b7824 */ /* 0x042fe200078e0279 */
[----:B------:R1:W-:Y:S04]  /*4400*/  STL [R1+0x3f8], R124 ;  /* 0x0003f87c01007387 */ /* 0x0003e80000100800 */
[----:B------:R-:W-:Y:S01]  /*4410*/  STL [R1+0x170], R119 ;  /* 0x0001707701007387 */ /* 0x000fe20000100800 */
[----:B------:R-:W-:-:S03]  /*4420*/  IMAD R88, R113, 0x8, R11 ;  /* 0x0000000871587824 */ /* 0x000fc600078e020b */
[----:B------:R-:W-:Y:S01]  /*4430*/  STL [R1+0x74], R11 ;  /* 0x0000740b01007387 */ /* 0x000fe20000100800 */
[----:B------:R-:W-:Y:S02]  /*4440*/  IMAD R96, R52, UR7, RZ ;  /* 0x0000000734607c24 */ /* 0x000fe4000f8e02ff */
[----:B------:R-:W-:Y:S02]  /*4450*/  IMAD R123, R50, UR7, RZ ;  /* 0x00000007327b7c24 */ /* 0x000fe4000f8e02ff */
[----:B------:R-:W-:Y:S02]  /*4460*/  IMAD R95, R49, UR7, RZ ;  /* 0x00000007315f7c24 */ /* 0x000fe4000f8e02ff */
[----:B------:R-:W-:Y:S02]  /*4470*/  IMAD R122, R48, UR7, RZ ;  /* 0x00000007307a7c24 */ /* 0x000fe4000f8e02ff */
[----:B------:R-:W-:Y:S02]  /*4480*/  IMAD R94, R46, UR7, RZ ;  /* 0x000000072e5e7c24 */ /* 0x000fe4000f8e02ff */
[----:B-1----:R-:W-:Y:S01]  /*4490*/  IMAD R124, R44, UR7, RZ ;  /* 0x000000072c7c7c24 */ /* 0x002fe2000f8e02ff */
[----:B--2---:R-:W-:Y:S01]  /*44a0*/  ISETP.GE.AND P4, PT, R93, RZ, PT ;  /* 0x000000ff5d00720c */ /* 0x004fe20003f86270 */
[----:B------:R1:W-:Y:S04]  /*44b0*/  STL [R1+0x350], R93 ;  /* 0x0003505d01007387 */ /* 0x0003e80000100800 */
[----:B------:R-:W-:Y:S01]  /*44c0*/  STL [R1+0x168], R125 ;  /* 0x0001687d01007387 */ /* 0x000fe20000100800 */
[----:B-1----:R-:W-:-:S03]  /*44d0*/  IMAD.SHL.U32 R93, R11, 0x4, RZ ;  /* 0x000000040b5d7824 */ /* 0x002fc600078e00ff */
[----:B------:R-:W-:Y:S01]  /*44e0*/  STL [R1+0x164], R2 ;  /* 0x0001640201007387 */ /* 0x000fe20000100800 */
[----:B------:R-:W-:-:S03]  /*44f0*/  IMAD R11, R45, UR7, RZ ;  /* 0x000000072d0b7c24 */ /* 0x000fc6000f8e02ff */
[----:B------:R-:W-:Y:S01]  /*4500*/  STL [R1+0x78], R88 ;  /* 0x0000785801007387 */ /* 0x000fe20000100800 */
[----:B------:R-:W-:-:S03]  /*4510*/  IMAD R15, R42, UR7, RZ ;  /* 0x000000072a0f7c24 */ /* 0x000fc6000f8e02ff */
[----:B------:R-:W-:Y:S01]  /*4520*/  STL [R1+0x160], R93 ;  /* 0x0001605d01007387 */ /* 0x000fe20000100800 */
[----:B------:R-:W-:-:S03]  /*4530*/  IMAD R90, R41, UR7, RZ ;  /* 0x00000007295a7c24 */ /* 0x000fc6000f8e02ff */
[----:B------:R1:W-:Y:S01]  /*4540*/  STL [R1+0x204], R96 ;  /* 0x0002046001007387 */ /* 0x0003e20000100800 */
[----:B------:R-:W-:-:S03]  /*4550*/  IMAD R19, R40, UR7, RZ ;  /* 0x0000000728137c24 */ /* 0x000fc6000f8e02ff */
[----:B------:R-:W-:Y:S01]  /*4560*/  STL [R1+0x200], R123 ;  /* 0x0002007b01007387 */ /* 0x000fe20000100800 */
[----:B------:R-:W-:-:S03]  /*4570*/  IMAD R89, R38, UR7, RZ ;  /* 0x0000000726597c24 */ /* 0x000fc6000f8e02ff */
[----:B------:R2:W-:Y:S01]  /*4580*/  STL [R1+0x1fc], R95 ;  /* 0x0001fc5f01007387 */ /* 0x0005e20000100800 */
[----:B------:R-:W-:-:S03]  /*4590*/  IMAD R23, R37, UR7, RZ ;  /* 0x0000000725177c24 */ /* 0x000fc6000f8e02ff */
[----:B------:R3:W-:Y:S01]  /*45a0*/  STL [R1+0x1f8], R122 ;  /* 0x0001f87a01007387 */ /* 0x0007e20000100800 */
[----:B------:R-:W-:-:S03]  /*45b0*/  IMAD R0, R36, UR7, RZ ;  /* 0x0000000724007c24 */ /* 0x000fc6000f8e02ff */
[----:B------:R-:W-:Y:S01]  /*45c0*/  STL [R1+0x1f4], R94 ;  /* 0x0001f45e01007387 */ /* 0x000fe20000100800 */
        /* <DEDUP_REMOVED lines=12> */
[----:B------:R-:W-:-:S03]  /*4690*/  ISETP.NE.AND P2, PT, R92, RZ, PT ;  /* 0x000000ff5c00720c */ /* 0x000fc60003f45270 */
        /* <DEDUP_REMOVED lines=19> */
[----:B------:R-:W-:-:S03]  /*47d0*/  @!P4 IMAD.MOV R105, RZ, RZ, -R105 ;  /* 0x000000ffff69c224 */ /* 0x000fc600078e0a69 */
[----:B------:R-:W-:Y:S01]  /*47e0*/  STL [R1+0x190], R112 ;  /* 0x0001907001007387 */ /* 0x000fe20000100800 */
[----:B------:R-:W-:Y:S01]  /*47f0*/  IMAD R104, R14, UR7, RZ ;  /* 0x000000070e687c24 */ /* 0x000fe2000f8e02ff */
[----:B------:R-:W-:Y:S02]  /*4800*/  LEA R16, P4, R96, R120, 0x2 ;  /* 0x0000007860107211 */ /* 0x000fe400078810ff */
[----:B------:R-:W-:Y:S01]  /*4810*/  STL [R1+0x18c], R111 ;  /* 0x00018c6f01007387 */ /* 0x000fe20000100800 */
[----:B------:R-:W-:-:S03]  /*4820*/  IMAD R103, R13, UR7, RZ ;  /* 0x000000070d677c24 */ /* 0x000fc6000f8e02ff */
[----:B------:R-:W-:Y:S01]  /*4830*/  STL [R1+0x188], R110 ;  /* 0x0001886e01007387 */ /* 0x000fe20000100800 */
[----:B------:R-:W-:-:S03]  /*4840*/  IMAD R102, R12, UR7, RZ ;  /* 0x000000070c667c24 */ /* 0x000fc6000f8e02ff */
[----:B------:R-:W-:Y:S01]  /*4850*/  STL [R1+0x184], R109 ;  /* 0x0001846d01007387 */ /* 0x000fe20000100800 */
[----:B------:R-:W-:Y:S01]  /*4860*/  IMAD R100, R10, UR7, RZ ;  /* 0x000000070a647c24 */ /* 0x000fe2000f8e02ff */
[----:B------:R-:W-:Y:S02]  /*4870*/  @!P2 LOP3.LUT R105, RZ, R92, RZ, 0x33, !PT ;  /* 0x0000005cff69a212 */ /* 0x000fe400078e33ff */
[----:B------:R-:W-:Y:S01]  /*4880*/  STL [R1+0x180], R108 ;  /* 0x0001806c01007387 */ /* 0x000fe20000100800 */
[----:B------:R-:W-:Y:S01]  /*4890*/  IMAD R99, R9, UR7, RZ ;  /* 0x0000000709637c24 */ /* 0x000fe2000f8e02ff */
[----:B------:R-:W-:Y:S02]  /*48a0*/  LEA R20, P2, R123, R120, 0x2 ;  /* 0x000000787b147211 */ /* 0x000fe400078410ff */
[----:B------:R-:W-:Y:S01]  /*48b0*/  STL [R1+0x17c], R107 ;  /* 0x00017c6b01007387 */ /* 0x000fe20000100800 */
[----:B------:R-:W-:Y:S01]  /*48c0*/  IMAD R98, R8, UR7, RZ ;  /* 0x0000000708627c24 */ /* 0x000fe2000f8e02ff */
[----:B------:R-:W-:-:S02]  /*48d0*/  LEA.HI.X.SX32 R17, R96, R3, 0x2, P4 ;  /* 0x0000000360117211 */ /* 0x000fc400020f16ff */
[----:B------:R-:W-:Y:S01]  /*48e0*/  STL [R1+0x12c], R106 ;  /* 0x00012c6a01007387 */ /* 0x000fe20000100800 */
[----:B------:R-:W-:-:S03]  /*48f0*/  LEA R8, P4, R95, R120, 0x2 ;  /* 0x000000785f087211 */ /* 0x000fc600078810ff */
[----:B------:R-:W-:Y:S01]  /*4900*/  STL [R1+0x128], R104 ;  /* 0x0001286801007387 */ /* 0x000fe20000100800 */
[----:B-1----:R-:W-:-:S03]  /*4910*/  IMAD R96, R6, UR7, RZ ;  /* 0x0000000706607c24 */ /* 0x002fc6000f8e02ff */
[----:B------:R-:W-:Y:S01]  /*4920*/  STL [R1+0x124], R103 ;  /* 0x0001246701007387 */ /* 0x000fe20000100800 */
[----:B------:R-:W-:-:S03]  /*4930*/  LEA.HI.X.SX32 R21, R123, R3, 0x2, P2 ;  /* 0x000000037b157211 */ /* 0x000fc600010f16ff */
[----:B------:R-:W-:Y:S01]  /*4940*/  STL [R1+0x120], R102 ;  /* 0x0001206601007387 */ /* 0x000fe20000100800 */
[----:B------:R-:W-:-:S03]  /*4950*/  LEA.HI.X.SX32 R9, R95, R3, 0x2, P4 ;  /* 0x000000035f097211 */ /* 0x000fc600020f16ff */
[----:B------:R-:W-:Y:S04]  /*4960*/  STL [R1+0x11c], R100 ;  /* 0x00011c6401007387 */ /* 0x000fe80000100800 */
[----:B------:R-:W-:Y:S04]  /*4970*/  STL [R1+0x118], R99 ;  /* 0x0001186301007387 */ /* 0x000fe80000100800 */
[----:B------:R-:W-:Y:S04]  /*4980*/  STL [R1+0x3b8], R92 ;  /* 0x0003b85c01007387 */ /* 0x000fe80000100800 */
[----:B------:R-:W-:Y:S01]  /*4990*/  STL [R1+0x114], R98 ;  /* 0x0001146201007387 */ /* 0x000fe20000100800 */
[----:B------:R-:W-:-:S03]  /*49a0*/  LEA R12, P2, R122, R120, 0x2 ;  /* 0x000000787a0c7211 */ /* 0x000fc600078410ff */
[----:B------:R-:W-:Y:S04]  /*49b0*/  STL.64 [R1+0x30], R16 ;  /* 0x0000301001007387 */ /* 0x000fe80000100a00 */
[----:B------:R-:W-:Y:S04]  /*49c0*/  STL [R1+0x110], R96 ;  /* 0x0001106001007387 */ /* 0x000fe80000100800 */
[----:B------:R-:W-:Y:S01]  /*49d0*/  STL.64 [R1+0x28], R20 ;  /* 0x0000281401007387 */ /* 0x000fe20000100a00 */
[----:B--2---:R-:W-:-:S03]  /*49e0*/  IMAD R95, R4, UR7, RZ ;  /* 0x00000007045f7c24 */ /* 0x004fc6000f8e02ff */
[----:B------:R1:W-:Y:S01]  /*49f0*/  STL.64 [R1+0x20], R8 ;  /* 0x0000200801007387 */ /* 0x0003e20000100a00 */
[----:B------:R-:W-:Y:S02]  /*4a00*/  LEA.HI.X.SX32 R13, R122, R3, 0x2, P2 ;  /* 0x000000037a0d7211 */ /* 0x000fe400010f16ff */
[-C--:B---3--:R-:W-:Y:S01]  /*4a10*/  LEA R122, P2, R11, R120.reuse, 0x2 ;  /* 0x000000780b7a7211 */ /* 0x088fe200078410ff */
[----:B------:R-:W-:Y:S01]  /*4a20*/  STL [R1+0x10c], R95 ;  /* 0x00010c5f01007387 */ /* 0x000fe20000100800 */
[----:B-1----:R-:W-:-:S04]  /*4a30*/  LEA R8, P4, R94, R120, 0x2 ;  /* 0x000000785e087211 */ /* 0x002fc800078810ff */
[-C--:B------:R-:W-:Y:S01]  /*4a40*/  LEA.HI.X.SX32 R9, R94, R3.reuse, 0x2, P4 ;  /* 0x000000035e097211 */ /* 0x080fe200020f16ff */
[----:B------:R-:W-:Y:S01]  /*4a50*/  STL.64 [R1+0x18], R12 ;  /* 0x0000180c01007387 */ /* 0x000fe20000100a00 */
[C---:B------:R-:W-:Y:S01]  /*4a60*/  LEA R4, P4, R124.reuse, R120, 0x2 ;  /* 0x000000787c047211 */ /* 0x040fe200078810ff */
[----:B------:R-:W-:Y:S01]  /*4a70*/  IMAD R94, R5, UR7, RZ ;  /* 0x00000007055e7c24 */ /* 0x000fe2000f8e02ff */
[-C--:B------:R-:W-:Y:S01]  /*4a80*/  LEA.HI.X.SX32 R123, R11, R3.reuse, 0x2, P2 ;  /* 0x000000030b7b7211 */ /* 0x080fe200010f16ff */
[----:B------:R1:W-:Y:S01]  /*4a90*/  STL.64 [R1+0x10], R8 ;  /* 0x0000100801007387 */ /* 0x0003e20000100a00 */
[----:B------:R-:W-:-:S03]  /*4aa0*/  LEA.HI.X.SX32 R5, R124, R3, 0x2, P4 ;  /* 0x000000037c057211 */ /* 0x000fc600020f16ff */
[----:B------:R-:W2:Y:S01]  /*4ab0*/  LDL.LU R11, [R1+0x3fc] ;  /* 0x0003fc00010b7983 */ /* 0x000ea20000300800 */
[----:B------:R-:W-:Y:S01]  /*4ac0*/  LEA R6, P2, R15, R120, 0x2 ;  /* 0x000000780f067211 */ /* 0x000fe200078410ff */
[----:B------:R-:W-:Y:S02]  /*4ad0*/  IMAD R92, R7, UR7, RZ ;  /* 0x00000007075c7c24 */ /* 0x000fe4000f8e02ff */
[----:B------:R-:W-:Y:S01]  /*4ae0*/  STL.64 [R1+0x370], R122 ;  /* 0x0003707a01007387 */ /* 0x000fe20000100a00 */
[----:B------:R-:W-:-:S03]  /*4af0*/  LEA.HI.X.SX32 R7, R15, R3, 0x2, P2 ;  /* 0x000000030f077211 */ /* 0x000fc600010f16ff */
[----:B------:R-:W-:Y:S04]  /*4b00*/  STL [R1+0x108], R94 ;  /* 0x0001085e01007387 */ /* 0x000fe80000100800 */
[----:B------:R-:W3:Y:S04]  /*4b10*/  LDL.LU R124, [R1+0x3f8] ;  /* 0x0003f800017c7983 */ /* 0x000ee80000300800 */
[----:B------:R-:W-:Y:S04]  /*4b20*/  STL.64 [R1+0x378], R4 ;  /* 0x0003780401007387 */ /* 0x000fe80000100a00 */
[----:B------:R-:W4:Y:S01]  /*4b30*/  LDL.LU R15, [R1+0x3f4] ;  /* 0x0003f400010f7983 */ /* 0x000f220000300800 */
[----:B-1----:R-:W-:-:S02]  /*4b40*/  LEA R8, P4, R90, R120, 0x2 ;  /* 0x000000785a087211 */ /* 0x002fc400078810ff */
[-C--:B------:R-:W-:Y:S02]  /*4b50*/  LEA R10, P2, R19, R120.reuse, 0x2 ;  /* 0x00000078130a7211 */ /* 0x080fe400078410ff */
[----:B------:R-:W-:Y:S01]  /*4b60*/  LEA.HI.X.SX32 R9, R90, R3, 0x2, P4 ;  /* 0x000000035a097211 */ /* 0x000fe200020f16ff */
[----:B------:R-:W-:Y:S01]  /*4b70*/  STL.64 [R1+0x380], R6 ;  /* 0x0003800601007387 */ /* 0x000fe20000100a00 */
[----:B------:R-:W-:-:S03]  /*4b80*/  LEA R12, P4, R89, R120, 0x2 ;  /* 0x00000078590c7211 */ /* 0x000fc600078810ff */
[----:B------:R-:W-:Y:S01]  /*4b90*/  STL [R1+0x104], R92 ;  /* 0x0001045c01007387 */ /* 0x000fe20000100800 */
[----:B------:R-:W-:-:S03]  /*4ba0*/  LEA.HI.X.SX32 R13, R89, R3, 0x2, P4 ;  /* 0x00000003590d7211 */ /* 0x000fc600020f16ff */
[----:B------:R-:W-:Y:S01]  /*4bb0*/  STL.64 [R1+0x388], R8 ;  /* 0x0003880801007387 */ /* 0x000fe20000100a00 */
[----:B--2---:R-:W-:Y:S01]  /*4bc0*/  IMAD R90, R11, UR7, RZ ;  /* 0x000000070b5a7c24 */ /* 0x004fe2000f8e02ff */
[----:B------:R-:W-:Y:S02]  /*4bd0*/  LEA.HI.X.SX32 R11, R19, R3, 0x2, P2 ;  /* 0x00000003130b7211 */ /* 0x000fe400010f16ff */
[----:B------:R-:W2:Y:S01]  /*4be0*/  LDL.LU R19, [R1+0x3f0] ;  /* 0x0003f00001137983 */ /* 0x000ea20000300800 */
[----:B------:R-:W-:-:S03]  /*4bf0*/  LEA R14, P2, R23, R120, 0x2 ;  /* 0x00000078170e7211 */ /* 0x000fc600078410ff */
[----:B------:R-:W-:Y:S04]  /*4c00*/  STL.64 [R1+0x390], R10 ;  /* 0x0003900a01007387 */ /* 0x000fe80000100a00 */
[----:B------:R-:W-:Y:S04]  /*4c10*/  STL [R1+0xfc], R90 ;  /* 0x0000fc5a01007387 */ /* 0x000fe80000100800 */
[----:B------:R1:W-:Y:S01]  /*4c20*/  STL.64 [R1+0x398], R12 ;  /* 0x0003980c01007387 */ /* 0x0003e20000100a00 */
[----:B----4-:R-:W-:Y:S01]  /*4c30*/  IMAD R89, R15, UR7, RZ ;  /* 0x000000070f597c24 */ /* 0x010fe2000f8e02ff */
[----:B------:R-:W-:-:S02]  /*4c40*/  LEA.HI.X.SX32 R15, R23, R3, 0x2, P2 ;  /* 0x00000003170f7211 */ /* 0x000fc400010f16ff */
[----:B------:R-:W4:Y:S01]  /*4c50*/  LDL.LU R23, [R1+0x3ec] ;  /* 0x0003ec0001177983 */ /* 0x000f220000300800 */
[-C--:B------:R-:W-:Y:S02]  /*4c60*/  LEA R16, P4, R0, R120.reuse, 0x2 ;  /* 0x0000007800107211 */ /* 0x080fe400078810ff */
[-C--:B------:R-:W-:Y:S02]  /*4c70*/  LEA R18, P2, R118, R120.reuse, 0x2 ;  /* 0x0000007876127211 */ /* 0x080fe400078410ff */
[----:B------:R-:W-:Y:S01]  /*4c80*/  LEA.HI.X.SX32 R17, R0, R3, 0x2, P4 ;  /* 0x0000000300117211 */ /* 0x000fe200020f16ff */
[----:B------:R-:W-:Y:S01]  /*4c90*/  STL.64 [R1+0x3a0], R14 ;  /* 0x0003a00e01007387 */ /* 0x000fe20000100a00 */
[----:B------:R-:W-:-:S03]  /*4ca0*/  LEA R20, P4, R101, R120, 0x2 ;  /* 0x0000007865147211 */ /* 0x000fc600078810ff */
[----:B------:R-:W-:Y:S01]  /*4cb0*/  STL [R1+0xf8], R89 ;  /* 0x0000f85901007387 */ /* 0x000fe20000100800 */
[----:B------:R-:W-:-:S03]  /*4cc0*/  LEA.HI.X.SX32 R21, R101, R3, 0x2, P4 ;  /* 0x0000000365157211 */ /* 0x000fc600020f16ff */
[----:B------:R-:W5:Y:S01]  /*4cd0*/  LDL.LU R0, [R1+0x3e8] ;  /* 0x0003e80001007983 */ /* 0x000f620000300800 */
[----:B------:R-:W-:-:S03]  /*4ce0*/  LEA R24, P4, R91, R120, 0x2 ;  /* 0x000000785b187211 */ /* 0x000fc600078810ff */
[----:B------:R3:W-:Y:S01]  /*4cf0*/  STL.64 [R1+0x3b0], R16 ;  /* 0x0003b01001007387 */ /* 0x0007e20000100a00 */
[----:B------:R-:W-:Y:S01]  /*4d00*/  LEA.HI.X.SX32 R25, R91, R3, 0x2, P4 ;  /* 0x000000035b197211 */ /* 0x000fe200020f16ff */
[----:B-1----:R-:W-:Y:S01]  /*4d10*/  IMAD R12, R27, UR7, RZ ;  /* 0x000000071b0c7c24 */ /* 0x002fe2000f8e02ff */
[----:B------:R-:W-:-:S04]  /*4d20*/  LEA R28, P4, R116, R120, 0x2 ;  /* 0x00000078741c7211 */ /* 0x000fc800078810ff */
[----:B------:R-:W-:Y:S02]  /*4d30*/  LEA.HI.X.SX32 R29, R116, R3, 0x2, P4 ;  /* 0x00000003741d7211 */ /* 0x000fe400020f16ff */
[----:B------:R-:W-:Y:S01]  /*4d40*/  LEA R32, P4, R114, R120, 0x2 ;  /* 0x0000007872207211 */ /* 0x000fe200078810ff */
[----:B---3--:R-:W-:-:S03]  /*4d50*/  IMAD R16, R31, UR7, RZ ;  /* 0x000000071f107c24 */ /* 0x008fc6000f8e02ff */
[----:B------:R-:W-:Y:S01]  /*4d60*/  LEA.HI.X.SX32 R33, R114, R3, 0x2, P4 ;  /* 0x0000000372217211 */ /* 0x000fe200020f16ff */
[----:B------:R-:W-:Y:S01]  /*4d70*/  IMAD R8, R35, UR7, RZ ;  /* 0x0000000723087c24 */ /* 0x000fe2000f8e02ff */
[----:B------:R-:W-:Y:S01]  /*4d80*/  LEA R36, P4, R111, R120, 0x2 ;  /* 0x000000786f247211 */ /* 0x000fe200078810ff */
[----:B------:R-:W-:-:S03]  /*4d90*/  IMAD R11, R39, UR7, RZ ;  /* 0x00000007270b7c24 */ /* 0x000fc6000f8e02ff */
[-C--:B------:R-:W-:Y:S01]  /*4da0*/  LEA.HI.X.SX32 R37, R111, R3.reuse, 0x2, P4 ;  /* 0x000000036f257211 */ /* 0x080fe200020f16ff */
[----:B--2---:R-:W-:Y:S01]  /*4db0*/  IMAD R7, R19, UR7, RZ ;  /* 0x0000000713077c24 */ /* 0x004fe2000f8e02ff */
[-C--:B------:R-:W-:Y:S02]  /*4dc0*/  LEA.HI.X.SX32 R19, R118, R3.reuse, 0x2, P2 ;  /* 0x0000000376137211 */ /* 0x080fe400010f16ff */
[----:B------:R-:W-:Y:S01]  /*4dd0*/  LEA R22, P2, R97, R120, 0x2 ;  /* 0x0000007861167211 */ /* 0x000fe200078410ff */
[----:B------:R-:W2:Y:S04]  /*4de0*/  LDL.LU R118, [R1+0x3e4] ;  /* 0x0003e40001767983 */ /* 0x000ea80000300800 */
[----:B------:R-:W-:Y:S04]  /*4df0*/  STL.64 [R1+0x3c0], R18 ;  /* 0x0003c01201007387 */ /* 0x000fe80000100a00 */
[----:B------:R1:W-:Y:S04]  /*4e00*/  STL [R1+0xf4], R7 ;  /* 0x0000f40701007387 */ /* 0x0003e80000100800 */
[----:B------:R-:W3:Y:S01]  /*4e10*/  LDL.LU R101, [R1+0x3e0] ;  /* 0x0003e00001657983 */ /* 0x000ee20000300800 */
[----:B----4-:R-:W-:Y:S01]  /*4e20*/  IMAD R17, R23, UR7, RZ ;  /* 0x0000000717117c24 */ /* 0x010fe2000f8e02ff */
[----:B------:R-:W-:-:S02]  /*4e30*/  LEA.HI.X.SX32 R23, R97, R3, 0x2, P2 ;  /* 0x0000000361177211 */ /* 0x000fc400010f16ff */
[----:B------:R-:W4:Y:S04]  /*4e40*/  LDL.LU R97, [R1+0x3d4] ;  /* 0x0003d40001617983 */ /* 0x000f280000300800 */
[----:B------:R-:W5:Y:S01]  /*4e50*/  LDL.LU R91, [R1+0x3d0] ;  /* 0x0003d000015b7983 */ /* 0x000f620000300800 */
[----:B------:R-:W-:-:S04]  /*4e60*/  LEA R26, P2, R117, R120, 0x2 ;  /* 0x00000078751a7211 */ /* 0x000fc800078410ff */
[----:B------:R-:W-:Y:S02]  /*4e70*/  LEA.HI.X.SX32 R27, R117, R3, 0x2, P2 ;  /* 0x00000003751b7211 */ /* 0x000fe400010f16ff */
[----:B------:R-:W-:-:S04]  /*4e80*/  LEA R30, P2, R115, R120, 0x2 ;  /* 0x00000078731e7211 */ /* 0x000fc800078410ff */
[----:B------:R-:W-:Y:S02]  /*4e90*/  LEA.HI.X.SX32 R31, R115, R3, 0x2, P2 ;  /* 0x00000003731f7211 */ /* 0x000fe400010f16ff */
[----:B------:R-:W-:-:S04]  /*4ea0*/  LEA R34, P2, R112, R120, 0x2 ;  /* 0x0000007870227211 */ /* 0x000fc800078410ff */
[-C--:B------:R-:W-:Y:S02]  /*4eb0*/  LEA.HI.X.SX32 R35, R112, R3.reuse, 0x2, P2 ;  /* 0x0000000370237211 */ /* 0x080fe400010f16ff */
[CC--:B------:R-:W-:Y:S02]  /*4ec0*/  LEA R38, P2, R110.reuse, R120.reuse, 0x2 ;  /* 0x000000786e267211 */ /* 0x0c0fe400078410ff */
[CC--:B------:R-:W-:Y:S02]  /*4ed0*/  LEA R40, P4, R109.reuse, R120.reuse, 0x2 ;  /* 0x000000786d287211 */ /* 0x0c0fe400078810ff */
[-C--:B------:R-:W-:Y:S02]  /*4ee0*/  LEA.HI.X.SX32 R39, R110, R3.reuse, 0x2, P2 ;  /* 0x000000036e277211 */ /* 0x080fe400010f16ff */
[-C--:B------:R-:W-:Y:S02]  /*4ef0*/  LEA R42, P2, R108, R120.reuse, 0x2 ;  /* 0x000000786c2a7211 */ /* 0x080fe400078410ff */
[----:B------:R-:W-:Y:S01]  /*4f00*/  LEA.HI.X.SX32 R41, R109, R3, 0x2, P4 ;  /* 0x000000036d297211 */ /* 0x000fe200020f16ff */
[----:B------:R-:W-:Y:S01]  /*4f10*/  IMAD R4, R43, UR7, RZ ;  /* 0x000000072b047c24 */ /* 0x000fe2000f8e02ff */
[----:B------:R-:W-:-:S02]  /*4f20*/  LEA R44, P4, R107, R120, 0x2 ;  /* 0x000000786b2c7211 */ /* 0x000fc400078810ff */
[-C--:B------:R-:W-:Y:S02]  /*4f30*/  LEA.HI.X.SX32 R43, R108, R3.reuse, 0x2, P2 ;  /* 0x000000036c2b7211 */ /* 0x080fe400010f16ff */
[-C--:B------:R-:W-:Y:S02]  /*4f40*/  LEA R46, P2, R106, R120.reuse, 0x2 ;  /* 0x000000786a2e7211 */ /* 0x080fe400078410ff */
[-C--:B------:R-:W-:Y:S01]  /*4f50*/  LEA.HI.X.SX32 R45, R107, R3.reuse, 0x2, P4 ;  /* 0x000000036b2d7211 */ /* 0x080fe200020f16ff */
[----:B------:R-:W-:Y:S01]  /*4f60*/  IMAD R15, R47, UR7, RZ ;  /* 0x000000072f0f7c24 */ /* 0x000fe2000f8e02ff */
[-C--:B------:R-:W-:Y:S02]  /*4f70*/  LEA R48, P4, R104, R120.reuse, 0x2 ;  /* 0x0000007868307211 */ /* 0x080fe400078810ff */
[----:B------:R-:W-:Y:S02]  /*4f80*/  LEA.HI.X.SX32 R47, R106, R3, 0x2, P2 ;  /* 0x000000036a2f7211 */ /* 0x000fe400010f16ff */
[----:B------:R-:W-:-:S02]  /*4f90*/  LEA R50, P2, R103, R120, 0x2 ;  /* 0x0000007867327211 */ /* 0x000fc400078410ff */
[-C--:B------:R-:W-:Y:S01]  /*4fa0*/  LEA.HI.X.SX32 R49, R104, R3.reuse, 0x2, P4 ;  /* 0x0000000368317211 */ /* 0x080fe200020f16ff */
[----:B------:R-:W-:Y:S01]  /*4fb0*/  IMAD R10, R51, UR7, RZ ;  /* 0x00000007330a7c24 */ /* 0x000fe2000f8e02ff */
[-C--:B------:R-:W-:Y:S02]  /*4fc0*/  LEA R52, P4, R102, R120.reuse, 0x2 ;  /* 0x0000007866347211 */ /* 0x080fe400078810ff */
[----:B------:R-:W-:Y:S02]  /*4fd0*/  ISETP.NE.U32.AND P3, PT, R54, RZ, PT ;  /* 0x000000ff3600720c */ /* 0x000fe40003f65070 */
        /* <DEDUP_REMOVED lines=28> */
[----:B-1----:R-:W-:Y:S01]  /*51a0*/  IMAD R7, R75, UR7, RZ ;  /* 0x000000074b077c24 */ /* 0x002fe2000f8e02ff */
[-C--:B------:R-:W-:Y:S02]  /*51b0*/  LEA R76, P4, R12, R120.reuse, 0x2 ;  /* 0x000000780c4c7211 */ /* 0x080fe400078810ff */
[-C--:B------:R-:W-:Y:S01]  /*51c0*/  LEA.HI.X.SX32 R75, R17, R3.reuse, 0x2, P2 ;  /* 0x00000003114b7211 */ /* 0x080fe200010f16ff */
[----:B------:R-:W-:Y:S01]  /*51d0*/  STL [R1+0xf0], R17 ;  /* 0x0000f01101007387 */ /* 0x000fe20000100800 */
[-C--:B------:R-:W-:Y:S02]  /*51e0*/  LEA R78, P2, R16, R120.reuse, 0x2 ;  /* 0x00000078104e7211 */ /* 0x080fe400078410ff */
[----:B------:R-:W-:Y:S01]  /*51f0*/  LEA.HI.X.SX32 R77, R12, R3, 0x2, P4 ;  /* 0x000000030c4d7211 */ /* 0x000fe200020f16ff */
[----:B------:R1:W-:Y:S01]  /*5200*/  STL [R1+0xec], R12 ;  /* 0x0000ec0c01007387 */ /* 0x0003e20000100800 */
[----:B------:R-:W-:-:S03]  /*5210*/  LEA R80, P4, R8, R120, 0x2 ;  /* 0x0000007808507211 */ /* 0x000fc600078810ff */
[----:B------:R-:W-:Y:S01]  /*5220*/  STL [R1+0xe8], R16 ;  /* 0x0000e81001007387 */ /* 0x000fe20000100800 */
[-C--:B------:R-:W-:Y:S01]  /*5230*/  LEA.HI.X.SX32 R81, R8, R3.reuse, 0x2, P4 ;  /* 0x0000000308517211 */ /* 0x080fe200020f16ff */
[----:B-1----:R-:W-:Y:S01]  /*5240*/  IMAD R12, R79, UR7, RZ ;  /* 0x000000074f0c7c24 */ /* 0x002fe2000f8e02ff */
[----:B------:R-:W-:Y:S02]  /*5250*/  LEA.HI.X.SX32 R79, R16, R3, 0x2, P2 ;  /* 0x00000003104f7211 */ /* 0x000fe400010f16ff */
[-C--:B------:R-:W-:Y:S01]  /*5260*/  LEA R82, P2, R11, R120.reuse, 0x2 ;  /* 0x000000780b527211 */ /* 0x080fe200078410ff */
[----:B------:R1:W-:Y:S01]  /*5270*/  STL [R1+0xe4], R8 ;  /* 0x0000e40801007387 */ /* 0x0003e20000100800 */
[----:B------:R-:W-:-:S03]  /*5280*/  LEA R84, P4, R4, R120, 0x2 ;  /* 0x0000007804547211 */ /* 0x000fc600078810ff */
[----:B------:R1:W-:Y:S01]  /*5290*/  STL [R1+0xe0], R11 ;  /* 0x0000e00b01007387 */ /* 0x0003e20000100800 */
[-C--:B------:R-:W-:Y:S01]  /*52a0*/  LEA.HI.X.SX32 R85, R4, R3.reuse, 0x2, P4 ;  /* 0x0000000304557211 */ /* 0x080fe200020f16ff */
[----:B-1----:R-:W-:Y:S01]  /*52b0*/  IMAD R8, R83, UR7, RZ ;  /* 0x0000000753087c24 */ /* 0x002fe2000f8e02ff */
[-C--:B------:R-:W-:Y:S01]  /*52c0*/  LEA.HI.X.SX32 R83, R11, R3.reuse, 0x2, P2 ;  /* 0x000000030b537211 */ /* 0x080fe200010f16ff */
[----:B------:R1:W-:Y:S01]  /*52d0*/  STL [R1+0xdc], R4 ;  /* 0x0000dc0401007387 */ /* 0x0003e20000100800 */
[-C--:B------:R-:W-:Y:S01]  /*52e0*/  LEA R86, P2, R15, R120.reuse, 0x2 ;  /* 0x000000780f567211 */ /* 0x080fe200078410ff */
[----:B------:R-:W-:Y:S02]  /*52f0*/  IMAD R11, R87, UR7, RZ ;  /* 0x00000007570b7c24 */ /* 0x000fe4000f8e02ff */
[----:B------:R-:W-:Y:S01]  /*5300*/  STL [R1+0xd8], R15 ;  /* 0x0000d80f01007387 */ /* 0x000fe20000100800 */
[----:B------:R-:W-:Y:S02]  /*5310*/  LEA.HI.X.SX32 R87, R15, R3, 0x2, P2 ;  /* 0x000000030f577211 */ /* 0x000fe400010f16ff */
[-C--:B------:R-:W-:Y:S01]  /*5320*/  LEA R90, P2, R14, R120.reuse, 0x2 ;  /* 0x000000780e5a7211 */ /* 0x080fe200078410ff */
[----:B------:R5:W-:Y:S01]  /*5330*/  STL [R1+0xd4], R10 ;  /* 0x0000d40a01007387 */ /* 0x000be20000100800 */
[----:B-1----:R-:W-:Y:S01]  /*5340*/  IMAD.MOV.U32 R4, RZ, RZ, R88 ;  /* 0x000000ffff047224 */ /* 0x002fe200078e0058 */
[----:B------:R-:W-:-:S02]  /*5350*/  LEA R88, P4, R10, R120, 0x2 ;  /* 0x000000780a587211 */ /* 0x000fc400078810ff */
[----:B------:R-:W-:Y:S02]  /*5360*/  STL [R1+0xd0], R14 ;  /* 0x0000d00e01007387 */ /* 0x000fe40000100800 */
[----:B------:R-:W-:Y:S02]  /*5370*/  LEA.HI.X.SX32 R89, R10, R3, 0x2, P4 ;  /* 0x000000030a597211 */ /* 0x000fe400020f16ff */
[----:B------:R4:W-:Y:S01]  /*5380*/  STL [R1+0xcc], R9 ;  /* 0x0000cc0901007387 */ /* 0x0009e20000100800 */
[----:B------:R-:W-:-:S03]  /*5390*/  LEA R94, P4, R9, R120, 0x2 ;  /* 0x00000078095e7211 */ /* 0x000fc600078810ff */
[----:B------:R1:W-:Y:S04]  /*53a0*/  STL [R1+0xc8], R5 ;  /* 0x0000c80501007387 */ /* 0x0003e80000100800 */
[----:B------:R3:W-:Y:S01]  /*53b0*/  STL [R1+0xc4], R6 ;  /* 0x0000c40601007387 */ /* 0x0007e20000100800 */
[----:B------:R-:W-:-:S03]  /*53c0*/  LEA.HI.X.SX32 R95, R9, R3, 0x2, P4 ;  /* 0x00000003095f7211 */ /* 0x000fc600020f16ff */
[----:B------:R-:W-:Y:S04]  /*53d0*/  STL [R1+0xc0], R13 ;  /* 0x0000c00d01007387 */ /* 0x000fe80000100800 */
[----:B------:R3:W-:Y:S04]  /*53e0*/  STL [R1+0xbc], R7 ;  /* 0x0000bc0701007387 */ /* 0x0007e80000100800 */
[----:B------:R-:W-:Y:S04]  /*53f0*/  STL [R1+0xb8], R12 ;  /* 0x0000b80c01007387 */ /* 0x000fe80000100800 */
[----:B------:R3:W-:Y:S04]  /*5400*/  STL [R1+0xb4], R8 ;  /* 0x0000b40801007387 */ /* 0x0007e80000100800 */
[----:B------:R3:W-:Y:S01]  /*5410*/  STL [R1+0xb0], R11 ;  /* 0x0000b00b01007387 */ /* 0x0007e20000100800 */
[----:B-----5:R-:W-:Y:S01]  /*5420*/  IMAD R10, R91, UR7, RZ ;  /* 0x000000075b0a7c24 */ /* 0x020fe2000f8e02ff */
[----:B------:R-:W-:-:S02]  /*5430*/  LEA.HI.X.SX32 R91, R14, R3, 0x2, P2 ;  /* 0x000000030e5b7211 */ /* 0x000fc400010f16ff */
[-C--:B------:R-:W-:Y:S01]  /*5440*/  LEA R96, P2, R5, R120.reuse, 0x2 ;  /* 0x0000007805607211 */ /* 0x080fe200078410ff */
[----:B----4-:R-:W-:Y:S01]  /*5450*/  IMAD R9, R97, UR7, RZ ;  /* 0x0000000761097c24 */ /* 0x010fe2000f8e02ff */
[----:B------:R-:W-:Y:S02]  /*5460*/  STL [R1+0xac], R10 ;  /* 0x0000ac0a01007387 */ /* 0x000fe40000100800 */
[----:B------:R-:W-:Y:S02]  /*5470*/  LEA.HI.X.SX32 R97, R5, R3, 0x2, P2 ;  /* 0x0000000305617211 */ /* 0x000fe400010f16ff */
[----:B-1----:R-:W4:Y:S04]  /*5480*/  LDL R5, [R1+0x174] ;  /* 0x0001740001057983 */ /* 0x002f280000100800 */
[----:B------:R-:W-:Y:S04]  /*5490*/  STL [R1+0xa8], R9 ;  /* 0x0000a80901007387 */ /* 0x000fe80000100800 */
[----:B------:R-:W5:Y:S01]  /*54a0*/  LDL R123, [R1+0x80] ;  /* 0x00008000017b7983 */ /* 0x000f620000100800 */
[----:B------:R-:W1:Y:S01]  /*54b0*/  S2R R122, SR_TID.X ;  /* 0x00000000007a7919 */ /* 0x000e620000002100 */
[----:B------:R-:W-:-:S02]  /*54c0*/  LEA R98, P4, R6, R120, 0x2 ;  /* 0x0000007806627211 */ /* 0x000fc400078810ff */
[-C--:B------:R-:W-:Y:S02]  /*54d0*/  LEA R100, P2, R13, R120.reuse, 0x2 ;  /* 0x000000780d647211 */ /* 0x080fe400078410ff */
[-C--:B------:R-:W-:Y:S02]  /*54e0*/  LEA.HI.X.SX32 R99, R6, R3.reuse, 0x2, P4 ;  /* 0x0000000306637211 */ /* 0x080fe400020f16ff */
[-C--:B------:R-:W-:Y:S01]  /*54f0*/  LEA R102, P4, R7, R120.reuse, 0x2 ;  /* 0x0000007807667211 */ /* 0x080fe200078810ff */
[----:B---3--:R-:W-:Y:S01]  /*5500*/  IMAD R6, R101, UR7, RZ ;  /* 0x0000000765067c24 */ /* 0x008fe2000f8e02ff */
[-C--:B------:R-:W-:Y:S02]  /*5510*/  LEA.HI.X.SX32 R101, R13, R3.reuse, 0x2, P2 ;  /* 0x000000030d657211 */ /* 0x080fe400010f16ff */
[----:B------:R-:W-:Y:S01]  /*5520*/  LEA.HI.X.SX32 R103, R7, R3, 0x2, P4 ;  /* 0x0000000307677211 */ /* 0x000fe200020f16ff */
[----:B------:R-:W-:Y:S01]  /*5530*/  IMAD R7, R105, UR9, RZ ;  /* 0x0000000969077c24 */ /* 0x000fe2000f8e02ff */
[----:B------:R-:W-:-:S02]  /*5540*/  LEA R104, P2, R12, R120, 0x2 ;  /* 0x000000780c687211 */ /* 0x000fc400078410ff */
[-C--:B------:R-:W-:Y:S02]  /*5550*/  LEA R106, P4, R8, R120.reuse, 0x2 ;  /* 0x00000078086a7211 */ /* 0x080fe400078810ff */
[-C--:B------:R-:W-:Y:S02]  /*5560*/  LEA.HI.X.SX32 R105, R12, R3.reuse, 0x2, P2 ;  /* 0x000000030c697211 */ /* 0x080fe400010f16ff */
[-C--:B------:R-:W-:Y:S01]  /*5570*/  LEA.HI.X.SX32 R107, R8, R3.reuse, 0x2, P4 ;  /* 0x00000003086b7211 */ /* 0x080fe200020f16ff */
[----:B------:R-:W-:Y:S01]  /*5580*/  IMAD.SHL.U32 R8, R7, 0x4, RZ ;  /* 0x0000000407087824 */ /* 0x000fe200078e00ff */
[CC--:B------:R-:W-:Y:S01]  /*5590*/  LEA R108, P2, R11.reuse, R120.reuse, 0x2 ;  /* 0x000000780b6c7211 */ /* 0x0c0fe200078410ff */
[----:B------:R-:W-:Y:S01]  /*55a0*/  STL [R1+0xa4], R6 ;  /* 0x0000a40601007387 */ /* 0x000fe20000100800 */
[----:B------:R-:W-:Y:S02]  /*55b0*/  LEA R110, P4, R10, R120, 0x2 ;  /* 0x000000780a6e7211 */ /* 0x000fe400078810ff */
[----:B------:R-:W-:Y:S01]  /*55c0*/  LEA.HI.X.SX32 R109, R11, R3, 0x2, P2 ;  /* 0x000000030b6d7211 */ /* 0x000fe200010f16ff */
[----:B------:R-:W3:Y:S01]  /*55d0*/  LDL R92, [R1+0x8c] ;  /* 0x00008c00015c7983 */ /* 0x000ee20000100800 */
[----:B------:R-:W-:-:S02]  /*55e0*/  IADD3 R116, P2, R8, UR14, RZ ;  /* 0x0000000e08747c10 */ /* 0x000fc4000ff5e0ff */
[----:B-1----:R-:W-:Y:S01]  /*55f0*/  SHF.R.U32.HI R122, RZ, 0x6, R122 ;  /* 0x00000006ff7a7819 */ /* 0x002fe2000001167a */
[----:B------:R-:W-:Y:S03]  /*5600*/  STL [R1+0x100], R7 ;  /* 0x0001000701007387 */ /* 0x000fe60000100800 */
[----:B------:R-:W-:Y:S01]  /*5610*/  SGXT.U32 R122, R122, 0x3 ;  /* 0x000000037a7a781a */ /* 0x000fe20000000000 */
[----:B------:R1:W-:Y:S01]  /*5620*/  STL [R1+0x138], R8 ;  /* 0x0001380801007387 */ /* 0x0003e20000100800 */
[----:B------:R-:W-:Y:S02]  /*5630*/  LEA.HI.X.SX32 R111, R10, R3, 0x2, P4 ;  /* 0x000000030a6f7211 */ /* 0x000fe400020f16ff */
[----:B------:R-:W-:Y:S01]  /*5640*/  LEA R114, P4, R6, R120, 0x2 ;  /* 0x0000007806727211 */ /* 0x000fe200078810ff */
[----:B------:R-:W-:Y:S01]  /*5650*/  IMAD R122, R122, UR12, RZ ;  /* 0x0000000c7a7a7c24 */ /* 0x000fe2000f8e02ff */
[----:B------:R-:W-:Y:S01]  /*5660*/  LEA.HI.X.SX32 R117, R7, UR15, 0x2, P2 ;  /* 0x0000000f07757c11 */ /* 0x000fe200090f16ff */
[----:B------:R-:W3:Y:S01]  /*5670*/  LDL R11, [R1+0x74] ;  /* 0x00007400010b7983 */ /* 0x000ee20000100800 */
[----:B------:R-:W-:Y:S01]  /*5680*/  IADD3 R16, P2, R0, R116, RZ ;  /* 0x0000007400107210 */ /* 0x000fe20007f5e0ff */
[----:B------:R-:W-:-:S02]  /*5690*/  IMAD.SHL.U32 R0, R4, 0x4, RZ ;  /* 0x0000000404007824 */ /* 0x000fc400078e00ff */
[----:B-1----:R-:W-:Y:S01]  /*56a0*/  IMAD R8, R113, 0x8, R4 ;  /* 0x0000000871087824 */ /* 0x002fe200078e0204 */
[----:B------:R-:W-:Y:S02]  /*56b0*/  LEA.HI.X.SX32 R115, R6, R3, 0x2, P4 ;  /* 0x0000000306737211 */ /* 0x000fe400020f16ff */
[----:B------:R-:W-:Y:S02]  /*56c0*/  LEA.HI.X.SX32 R17, R122, R117, 0x2, P2 ;  /* 0x000000757a117211 */ /* 0x000fe400010f16ff */
[----:B------:R-:W-:Y:S01]  /*56d0*/  STL [R1+0x84], R8 ;  /* 0x0000840801007387 */ /* 0x000fe20000100800 */
[----:B------:R-:W-:Y:S02]  /*56e0*/  IADD3 R14, P2, R119, R116, RZ ;  /* 0x00000074770e7210 */ /* 0x000fe40007f5e0ff */
[----:B------:R-:W-:-:S04]  /*56f0*/  LEA R112, P6, R9, R120, 0x2 ;  /* 0x0000007809707211 */ /* 0x000fc800078c10ff */
[----:B------:R-:W-:Y:S01]  /*5700*/  LEA.HI.X.SX32 R113, R9, R3, 0x2, P6 ;  /* 0x0000000309717211 */ /* 0x000fe200030f16ff */
[----:B------:R-:W-:Y:S01]  /*5710*/  IMAD.SHL.U32 R9, R8, 0x4, RZ ;  /* 0x0000000408097824 */ /* 0x000fe200078e00ff */
[-C--:B------:R-:W-:Y:S02]  /*5720*/  LEA.HI.X.SX32 R15, R124, R117.reuse, 0x2, P2 ;  /* 0x000000757c0f7211 */ /* 0x080fe400010f16ff */
[-C--:B------:R-:W-:Y:S01]  /*5730*/  IADD3 R124, P2, R2, R116.reuse, RZ ;  /* 0x00000074027c7210 */ /* 0x080fe20007f5e0ff */
[----:B--2---:R-:W-:Y:S01]  /*5740*/  IMAD R2, R118, UR7, RZ ;  /* 0x0000000776027c24 */ /* 0x004fe2000f8e02ff */
[----:B----4-:R-:W-:Y:S02]  /*5750*/  IADD3 R6, P4, R5, R116, RZ ;  /* 0x0000007405067210 */ /* 0x010fe40007f9e0ff */
[----:B------:R-:W2:Y:S04]  /*5760*/  LDL.LU R5, [R1+0x64] ;  /* 0x0000640001057983 */ /* 0x000ea80000300800 */
[----:B------:R1:W-:Y:S04]  /*5770*/  STL [R1+0x15c], R0 ;  /* 0x00015c0001007387 */ /* 0x0003e80000100800 */
[----:B------:R-:W1:Y:S01]  /*5780*/  LDL.LU R119, [R1+0x3cc] ;  /* 0x0003cc0001777983 */ /* 0x000e620000300800 */
[----:B-----5:R-:W-:-:S03]  /*5790*/  LEA.HI.X.SX32 R7, R123, R117, 0x2, P4 ;  /* 0x000000757b077211 */ /* 0x020fc600020f16ff */
[----:B------:R-:W4:Y:S01]  /*57a0*/  LDL.LU R122, [R1+0x60] ;  /* 0x00006000017a7983 */ /* 0x000f220000300800 */
[----:B------:R-:W-:-:S03]  /*57b0*/  IADD3 R12, P4, R125, R116, RZ ;  /* 0x000000747d0c7210 */ /* 0x000fc60007f9e0ff */
[----:B------:R-:W-:Y:S01]  /*57c0*/  STL [R1+0x158], R9 ;  /* 0x0001580901007387 */ /* 0x000fe20000100800 */
[----:B------:R-:W-:-:S03]  /*57d0*/  LEA.HI.X.SX32 R125, R121, R117, 0x2, P2 ;  /* 0x00000075797d7211 */ /* 0x000fc600010f16ff */
[----:B------:R-:W-:Y:S04]  /*57e0*/  STL.64 [R1+0x58], R6 ;  /* 0x0000580601007387 */ /* 0x000fe80000100a00 */
[----:B------:R-:W5:Y:S04]  /*57f0*/  LDL R123, [R1+0x130] ;  /* 0x00013000017b7983 */ /* 0x000f680000100800 */
[----:B------:R-:W-:Y:S04]  /*5800*/  STL.64 [R1+0x50], R14 ;  /* 0x0000500e01007387 */ /* 0x000fe80000100a00 */
[----:B------:R-:W-:Y:S04]  /*5810*/  STL [R1+0xa0], R2 ;  /* 0x0000a00201007387 */ /* 0x000fe80000100800 */
[----:B------:R-:W2:Y:S01]  /*5820*/  LDL.LU R121, [R1+0x3c8] ;  /* 0x0003c80001797983 */ /* 0x000ea20000300800 */
[----:B---3--:R-:W-:-:S02]  /*5830*/  LEA.HI.X.SX32 R13, R92, R117, 0x2, P4 ;  /* 0x000000755c0d7211 */ /* 0x008fc400020f16ff */
[-C--:B------:R-:W-:Y:S02]  /*5840*/  IADD3 R92, P4, R93, R116.reuse, RZ ;  /* 0x000000745d5c7210 */ /* 0x080fe40007f9e0ff */
[-C--:B------:R-:W-:Y:S02]  /*5850*/  IADD3 R18, P2, R0, R116.reuse, RZ ;  /* 0x0000007400127210 */ /* 0x080fe40007f5e0ff */
[----:B------:R-:W-:Y:S02]  /*5860*/  LEA.HI.X.SX32 R93, R11, R117, 0x2, P4 ;  /* 0x000000750b5d7211 */ /* 0x000fe400020f16ff */
[----:B------:R-:W-:-:S04]  /*5870*/  IADD3 R10, P4, R9, R116, RZ ;  /* 0x00000074090a7210 */ /* 0x000fc80007f9e0ff */
[----:B------:R-:W-:Y:S01]  /*5880*/  LEA.HI.X.SX32 R11, R8, R117, 0x2, P4 ;  /* 0x00000075080b7211 */ /* 0x000fe200020f16ff */
[----:B------:R-:W3:Y:S01]  /*5890*/  S2UR UR5, SR_CgaCtaId ;  /* 0x00000000000579c3 */ /* 0x000ee20000008800 */
[----:B------:R-:W-:Y:S01]  /*58a0*/  STL.64 [R1+0x48], R12 ;  /* 0x0000480c01007387 */ /* 0x000fe20000100a00 */
[----:B------:R-:W-:-:S03]  /*58b0*/  IMAD.MOV.U32 R118, RZ, RZ, R18 ;  /* 0x000000ffff767224 */ /* 0x000fc600078e0012 */
[----:B------:R1:W-:Y:S01]  /*58c0*/  STL [R1+0x38], R18 ;  /* 0x0000381201007387 */ /* 0x0003e20000100800 */
[----:B------:R-:W-:Y:S01]  /*58d0*/  ULDC.64 UR20, c[0x0][0x208] ;  /* 0x0000820000147ab9 */ /* 0x000fe20000000a00 */
[----:B-1----:R-:W-:Y:S02]  /*58e0*/  IMAD R0, R119, UR7, RZ ;  /* 0x0000000777007c24 */ /* 0x002fe4000f8e02ff */
[----:B------:R-:W-:Y:S01]  /*58f0*/  IMAD.MOV.U32 R119, RZ, RZ, R19 ;  /* 0x000000ffff777224 */ /* 0x000fe200078e0013 */
[----:B------:R-:W-:Y:S01]  /*5900*/  LEA.HI.X.SX32 R119, R4, R117, 0x2, P2 ;  /* 0x0000007504777211 */ /* 0x000fe200010f16ff */
[----:B------:R-:W4:Y:S01]  /*5910*/  LDL.LU.64 R18, [R1+0x3c0] ;  /* 0x0003c00001127983 */ /* 0x000f220000300a00 */
[----:B------:R-:W-:-:S04]  /*5920*/  LEA R116, P2, R2, R120, 0x2 ;  /* 0x0000007802747211 */ /* 0x000fc800078410ff */
[----:B------:R-:W-:Y:S02]  /*5930*/  LEA.HI.X.SX32 R117, R2, R3, 0x2, P2 ;  /* 0x0000000302757211 */ /* 0x000fe400010f16ff */
[----:B------:R-:W1:Y:S01]  /*5940*/  S2R R2, SR_TID.X ;  /* 0x0000000000027919 */ /* 0x000e620000002100 */
[----:B------:R-:W-:Y:S01]  /*5950*/  LEA R118, P6, R0, R120, 0x2 ;  /* 0x0000007800767211 */ /* 0x000fe200078c10ff */
[----:B------:R-:W-:Y:S04]  /*5960*/  STL [R1+0x9c], R0 ;  /* 0x00009c0001007387 */ /* 0x000fe80000100800 */
[----:B------:R-:W-:Y:S04]  /*5970*/  STL.64 [R1+0x40], R92 ;  /* 0x0000405c01007387 */ /* 0x000fe80000100a00 */
[----:B------:R5:W-:Y:S01]  /*5980*/  STL [R1+0x3c], R119 ;  /* 0x00003c7701007387 */ /* 0x000be20000100800 */
[----:B--2---:R-:W-:Y:S01]  /*5990*/  IMAD R4, R121, UR7, RZ ;  /* 0x0000000779047c24 */ /* 0x004fe2000f8e02ff */
[----:B------:R-:W-:-:S02]  /*59a0*/  UMOV UR7, 0x400 ;  /* 0x0000040000077882 */ /* 0x000fc40000000000 */
[----:B---3--:R-:W-:Y:S01]  /*59b0*/  ULEA UR7, UR5, UR7, 0x18 ;  /* 0x0000000705077291 */ /* 0x008fe2000f8ec03f */
[----:B-----5:R-:W-:Y:S02]  /*59c0*/  LEA.HI.X.SX32 R119, R0, R3, 0x2, P6 ;  /* 0x0000000300777211 */ /* 0x020fe400030f16ff */
[----:B------:R-:W-:Y:S02]  /*59d0*/  LEA R120, P6, R4, R120, 0x2 ;  /* 0x0000007804787211 */ /* 0x000fe400078c10ff */
[----:B-1----:R-:W-:-:S04]  /*59e0*/  SHF.R.U32.HI R2, RZ, 0x6, R2 ;  /* 0x00000006ff027819 */ /* 0x002fc80000011602 */
[----:B------:R-:W-:Y:S01]  /*59f0*/  SGXT.U32 R2, R2, 0x3 ;  /* 0x000000030202781a */ /* 0x000fe20000000000 */
[----:B------:R1:W-:Y:S01]  /*5a00*/  STL [R1+0x98], R4 ;  /* 0x0000980401007387 */ /* 0x0003e20000100800 */
[----:B------:R-:W-:Y:S02]  /*5a10*/  LEA.HI.X.SX32 R121, R4, R3, 0x2, P6 ;  /* 0x0000000304797211 */ /* 0x000fe400030f16ff */
[----:B------:R-:W-:-:S04]  /*5a20*/  LOP3.LUT R0, R2, 0x28, RZ, 0xfc, !PT ;  /* 0x0000002802007812 */ /* 0x000fc800078efcff */
[----:B------:R-:W-:Y:S01]  /*5a30*/  ISETP.GE.AND P6, PT, R0, UR8, PT ;  /* 0x0000000800007c0c */ /* 0x000fe2000bfc6270 */
[----:B-1----:R-:W-:Y:S01]  /*5a40*/  VIADD R4, R123, UR7 ;  /* 0x000000077b047c36 */ /* 0x002fe20008000000 */
[----:B------:R-:W-:Y:S02]  /*5a50*/  LOP3.LUT R0, R2, 0x10, RZ, 0xfc, !PT ;  /* 0x0000001002007812 */ /* 0x000fe400078efcff */
[----:B------:R-:W-:Y:S02]  /*5a60*/  SEL R3, RZ, UR6, P6 ;  /* 0x00000006ff037c07 */ /* 0x000fe4000b000000 */
[----:B------:R-:W-:Y:S01]  /*5a70*/  @!PT LDS RZ, [RZ] ;  /* 0x00000000fffff984 */ /* 0x000fe20000000800 */
[----:B------:R-:W-:Y:S01]  /*5a80*/  @!PT LDS RZ, [RZ] ;  /* 0x00000000fffff984 */ /* 0x000fe20000000800 */
[----:B------:R-:W-:Y:S01]  /*5a90*/  @!PT LDS RZ, [RZ] ;  /* 0x00000000fffff984 */ /* 0x000fe20000000800 */
[----:B------:R-:W-:Y:S01]  /*5aa0*/  LDGSTS.E [R4+0x60000], desc[UR20][R16.64], P0 ;  /* 0x6000000010047fae */ /* 0x000fe20008121854 */
[----:B------:R-:W-:Y:S02]  /*5ab0*/  ISETP.GE.AND P0, PT, R0, UR8, PT ;  /* 0x0000000800007c0c */ /* 0x000fe4000bf06270 */
[----:B------:R-:W-:Y:S01]  /*5ac0*/  LOP3.LUT R0, R2, 0x30, RZ, 0xfc, !PT ;  /* 0x0000003002007812 */ /* 0x000fe200078efcff */
[----:B------:R1:W-:Y:S01]  /*5ad0*/  LDGSTS.E [R4+0x62000], desc[UR20][R124.64], P1 ;  /* 0x620000007c047fae */ /* 0x0003e20008921854 */
[----:B------:R-:W-:-:S02]  /*5ae0*/  ISETP.NE.U32.AND P6, PT, R3, RZ, PT ;  /* 0x000000ff0300720c */ /* 0x000fc40003fc5070 */
[----:B------:R-:W-:Y:S02]  /*5af0*/  SEL R3, RZ, UR6, P0 ;  /* 0x00000006ff037c07 */ /* 0x000fe40008000000 */
[----:B------:R-:W-:Y:S01]  /*5b00*/  ISETP.GE.AND P1, PT, R0, UR8, PT ;  /* 0x0000000800007c0c */ /* 0x000fe2000bf26270 */
[----:B------:R-:W-:Y:S01]  /*5b10*/  STL.64 [R1+0x8], R10 ;  /* 0x0000080a01007387 */ /* 0x000fe20000100a00 */
[----:B------:R-:W-:Y:S02]  /*5b20*/  ISETP.NE.U32.AND P4, PT, R5, RZ, PT ;  /* 0x000000ff0500720c */ /* 0x000fe40003f85070 */
[----:B------:R-:W-:Y:S01]  /*5b30*/  ISETP.NE.U32.AND P0, PT, R3, RZ, PT ;  /* 0x000000ff0300720c */ /* 0x000fe20003f05070 */
[----:B------:R1:W-:Y:S01]  /*5b40*/  STL [R1+0x64], R4 ;  /* 0x0000640401007387 */ /* 0x0003e20000100800 */
[----:B------:R-:W-:-:S04]  /*5b50*/  SEL R3, RZ, UR6, P1 ;  /* 0x00000006ff037c07 */ /* 0x000fc80008800000 */
[----:B------:R-:W-:Y:S02]  /*5b60*/  ISETP.NE.U32.AND P1, PT, R3, RZ, PT ;  /* 0x000000ff0300720c */ /* 0x000fe40003f25070 */
[----:B-1----:R-:W-:-:S05]  /*5b70*/  LOP3.LUT R4, R123, 0x20, RZ, 0x3c, !PT ;  /* 0x000000207b047812 */ /* 0x002fca00078e3cff */
[----:B------:R1:W-:Y:S01]  /*5b80*/  STL [R1+0x2ec], R4 ;  /* 0x0002ec0401007387 */ /* 0x0003e20000100800 */
[----:B------:R-:W-:Y:S01]  /*5b90*/  VIADD R3, R4, UR7 ;  /* 0x0000000704037c36 */ /* 0x000fe20008000000 */
[----:B----4-:R-:W-:-:S04]  /*5ba0*/  ISETP.NE.U32.AND P2, PT, R122, RZ, PT ;  /* 0x000000ff7a00720c */ /* 0x010fc80003f45070 */
[----:B------:R-:W-:Y:S01]  /*5bb0*/  LDGSTS.E [R3+0x60000], desc[UR20][R6.64], P4 ;  /* 0x6000000006037fae */ /* 0x000fe2000a121854 */
[----:B-1----:R-:W-:-:S03]  /*5bc0*/  LOP3.LUT R4, R2, 0x18, RZ, 0xfc, !PT ;  /* 0x0000001802047812 */ /* 0x002fc600078efcff */
[----:B------:R1:W-:Y:S01]  /*5bd0*/  STL [R1+0x60], R3 ;  /* 0x0000600301007387 */ /* 0x0003e20000100800 */
[----:B------:R-:W-:-:S03]  /*5be0*/  ISETP.GE.AND P4, PT, R4, UR8, PT ;  /* 0x0000000804007c0c */ /* 0x000fc6000bf86270 */
[----:B------:R-:W2:Y:S04]  /*5bf0*/  LDL.64 R8, [R1+0x30] ;  /* 0x0000300001087983 */ /* 0x000ea80000100a00 */
[----:B------:R-:W3:Y:S04]  /*5c00*/  LDL.64 R6, [R1+0x28] ;  /* 0x0000280001067983 */ /* 0x000ee80000100a00 */
[----:B------:R-:W4:Y:S04]  /*5c10*/  LDL.64 R4, [R1+0x20] ;  /* 0x0000200001047983 */ /* 0x000f280000100a00 */
[----:B------:R-:W5:Y:S04]  /*5c20*/  LDL.64 R122, [R1+0x18] ;  /* 0x00001800017a7983 */ /* 0x000f680000100a00 */
[----:B------:R1:W-:Y:S04]  /*5c30*/  LDGSTS.E [R3+0x62000], desc[UR20][R92.64], P6 ;  /* 0x620000005c037fae */ /* 0x0003e8000b121854 */
[----:B------:R-:W2:Y:S01]  /*5c40*/  LDL.LU R92, [R1+0x3b8] ;  /* 0x0003b800015c7983 */ /* 0x000ea20000300800 */
[----:B-1----:R-:W-:-:S02]  /*5c50*/  LOP3.LUT R93, R2, 0x38, RZ, 0xfc, !PT ;  /* 0x00000038025d7812 */ /* 0x002fc400078efcff */
[----:B------:R-:W-:Y:S02]  /*5c60*/  SEL R3, RZ, UR6, P4 ;  /* 0x00000006ff037c07 */ /* 0x000fe4000a000000 */
[----:B------:R-:W-:Y:S01]  /*5c70*/  ISETP.GE.AND P6, PT, R93, UR8, PT ;  /* 0x000000085d007c0c */ /* 0x000fe2000bfc6270 */
[----:B------:R-:W-:Y:S01]  /*5c80*/  USHF.L.U32 UR12, UR12, 0x6, URZ ;  /* 0x000000060c0c7899 */ /* 0x000fe2000800063f */
[----:B------:R-:W-:Y:S02]  /*5c90*/  ISETP.NE.U32.AND P4, PT, R3, RZ, PT ;  /* 0x000000ff0300720c */ /* 0x000fe40003f85070 */
[----:B------:R-:W-:-:S04]  /*5ca0*/  SEL R3, RZ, UR6, P6 ;  /* 0x00000006ff037c07 */ /* 0x000fc8000b000000 */
[----:B------:R-:W-:Y:S01]  /*5cb0*/  ISETP.NE.U32.AND P6, PT, R3, RZ, PT ;  /* 0x000000ff0300720c */ /* 0x000fe20003fc5070 */
[----:B------:R-:W-:Y:S02]  /*5cc0*/  IMAD.U32 R3, RZ, RZ, UR12 ;  /* 0x0000000cff037e24 */ /* 0x000fe4000f8e00ff */
[----:B------:R-:W-:Y:S02]  /*5cd0*/  IMAD.U32 R2, RZ, RZ, UR12 ;  /* 0x0000000cff027e24 */ /* 0x000fe4000f8e00ff */
[----:B------:R-:W-:-:S04]  /*5ce0*/  IMAD.WIDE R16, R3, 0x4, R16 ;  /* 0x0000000403107825 */ /* 0x000fc800078e0210 */
[----:B------:R-:W-:Y:S01]  /*5cf0*/  IMAD.WIDE R124, R2, 0x4, R124 ;  /* 0x00000004027c7825 */ /* 0x000fe200078e027c */
[----:B--2---:R1:W-:Y:S04]  /*5d00*/  STL.64 [R1+0x358], R92 ;  /* 0x0003585c01007387 */ /* 0x0043e80000100a00 */
[----:B-1----:R-:W2:Y:S04]  /*5d10*/  LDL.LU.64 R92, [R1+0x38] ;  /* 0x00003800015c7983 */ /* 0x002ea80000300a00 */
[----:B------:R1:W-:Y:S04]  /*5d20*/  STL.64 [R1+0x68], R16 ;  /* 0x0000681001007387 */ /* 0x0003e80000100a00 */
[----:B-1----:R-:W5:Y:S04]  /*5d30*/  LDL.LU.64 R16, [R1+0x3b0] ;  /* 0x0003b00001107983 */ /* 0x002f680000300a00 */
[----:B------:R-:W3:Y:S04]  /*5d40*/  LDL R3, [R1+0x154] ;  /* 0x0001540001037983 */ /* 0x000ee80000100800 */
[----:B------:R-:W5:Y:S04]  /*5d50*/  LDL.LU R2, [R1+0x3a8] ;  /* 0x0003a80001027983 */ /* 0x000f680000300800 */
[----:B------:R1:W-:Y:S04]  /*5d60*/  STL.64 [R1], R124 ;  /* 0x0000007c01007387 */ /* 0x0003e80000100a00 */
[----:B-1----:R-:W4:Y:S01]  /*5d70*/  LDL R125, [R1+0x130] ;  /* 0x00013000017d7983 */ /* 0x002f220000100800 */
[----:B---3--:R-:W-:Y:S01]  /*5d80*/  VIADD R3, R3, UR7 ;  /* 0x0000000703037c36 */ /* 0x008fe20008000000 */
[----:B----4-:R-:W-:-:S02]  /*5d90*/  LOP3.LUT R124, R125, 0x40, RZ, 0x3c, !PT ;  /* 0x000000407d7c7812 */ /* 0x010fc400078e3cff */
[----:B------:R-:W-:-:S03]  /*5da0*/  LOP3.LUT R125, R125, 0x60, RZ, 0x3c, !PT ;  /* 0x000000607d7d7812 */ /* 0x000fc600078e3cff */
[----:B------:R1:W-:Y:S02]  /*5db0*/  STL [R1+0x2e8], R124 ;  /* 0x0002e87c01007387 */ /* 0x0003e40000100800 */
[----:B-1----:R-:W-:-:S05]  /*5dc0*/  VIADD R124, R124, UR7 ;  /* 0x000000077c7c7c36 */ /* 0x002fca0008000000 */
[----:B------:R-:W-:Y:S04]  /*5dd0*/  LDGSTS.E [R124+0x60000], desc[UR20][R14.64], P0 ;  /* 0x600000000e7c7fae */ /* 0x000fe80008121854 */
[----:B--2---:R-:W-:Y:S04]  /*5de0*/  LDGSTS.E [R124+0x62000], desc[UR20][R92.64], P1 ;  /* 0x620000005c7c7fae */ /* 0x004fe80008921854 */
[----:B------:R-:W2:Y:S04]  /*5df0*/  LDL.LU.64 R14, [R1+0x3a0] ;  /* 0x0003a000010e7983 */ /* 0x000ea80000300a00 */
[----:B------:R1:W-:Y:S04]  /*5e00*/  STL [R1+0x2e4], R125 ;  /* 0x0002e47d01007387 */ /* 0x0003e80000100800 */
[----:B------:R3:W-:Y:S01]  /*5e10*/  STL.64 [R1+0x368], R92 ;  /* 0x0003685c01007387 */ /* 0x0007e20000100a00 */
[----:B-1----:R-:W-:-:S05]  /*5e20*/  VIADD R125, R125, UR7 ;  /* 0x000000077d7d7c36 */ /* 0x002fca0008000000 */
[----:B------:R-:W-:Y:S04]  /*5e30*/  LDGSTS.E [R125+0x60000], desc[UR20][R12.64], P4 ;  /* 0x600000000c7d7fae */ /* 0x000fe8000a121854 */
[----:B---3--:R-:W3:Y:S04]  /*5e40*/  LDL.64 R92, [R1+0x10] ;  /* 0x00001000015c7983 */ /* 0x008ee80000100a00 */
[----:B------:R-:W-:Y:S04]  /*5e50*/  LDGSTS.E [R125+0x62000], desc[UR20][R10.64], P6 ;  /* 0x620000000a7d7fae */ /* 0x000fe8000b121854 */
[----:B------:R-:W4:Y:S04]  /*5e60*/  LDL.LU.64 R12, [R1+0x398] ;  /* 0x00039800010c7983 */ /* 0x000f280000300a00 */
[----:B------:R-:W0:Y:S04]  /*5e70*/  LDGDEPBAR ;  /* 0x00000000000079af */ /* 0x000e280000000000 */
[----:B------:R-:W2:Y:S04]  /*5e80*/  LDL.LU.64 R10, [R1+0x390] ;  /* 0x00039000010a7983 */ /* 0x000ea80000300a00 */
[----:B------:R-:W-:Y:S04]  /*5e90*/  LDGSTS.E [R3], desc[UR20][R8.64], P3 ;  /* 0x0000000008037fae */ /* 0x000fe80009921854 */
[----:B------:R-:W-:Y:S04]  /*5ea0*/  LDGSTS.E [R3+0x400], desc[UR20][R6.64], P3 ;  /* 0x0040000006037fae */ /* 0x000fe80009921854 */
[----:B------:R-:W-:Y:S04]  /*5eb0*/  LDGSTS.E [R3+0x800], desc[UR20][R4.64], P3 ;  /* 0x0080000004037fae */ /* 0x000fe80009921854 */
[----:B------:R-:W4:Y:S04]  /*5ec0*/  LDL.LU.64 R8, [R1+0x388] ;  /* 0x0003880001087983 */ /* 0x000f280000300a00 */
[----:B------:R-:W2:Y:S04]  /*5ed0*/  LDL.LU.64 R6, [R1+0x380] ;  /* 0x0003800001067983 */ /* 0x000ea80000300a00 */
[----:B------:R-:W4:Y:S04]  /*5ee0*/  LDL.LU.64 R4, [R1+0x378] ;  /* 0x0003780001047983 */ /* 0x000f280000300a00 */
[----:B-----5:R-:W-:Y:S04]  /*5ef0*/  LDGSTS.E [R3+0xc00], desc[UR20][R122.64], P3 ;  /* 0x00c000007a037fae */ /* 0x020fe80009921854 */
[----:B------:R-:W5:Y:S04]  /*5f00*/  LDL.LU.64 R122, [R1+0x370] ;  /* 0x00037000017a7983 */ /* 0x000f680000300a00 */
[----:B---3--:R-:W-:Y:S04]  /*5f10*/  LDGSTS.E [R3+0x1000], desc[UR20][R92.64], P3 ;  /* 0x010000005c037fae */ /* 0x008fe80009921854 */
[----:B------:R-:W3:Y:S04]  /*5f20*/  LDL.LU.64 R92, [R1+0x68] ;  /* 0x00006800015c7983 */ /* 0x000ee80000300a00 */
[----:B-----5:R-:W-:Y:S04]  /*5f30*/  LDGSTS.E [R3+0x1400], desc[UR20][R122.64], P3 ;  /* 0x014000007a037fae */ /* 0x020fe80009921854 */
[----:B------:R1:W-:Y:S04]  /*5f40*/  STL.64 [R1+0x328], R122 ;  /* 0x0003287a01007387 */ /* 0x0003e80000100a00 */
[----:B----4-:R4:W-:Y:S04]  /*5f50*/  LDGSTS.E [R3+0x1800], desc[UR20][R4.64], P3 ;  /* 0x0180000004037fae */ /* 0x0109e80009921854 */
[----:B--2---:R-:W-:Y:S04]  /*5f60*/  LDGSTS.E [R3+0x1c00], desc[UR20][R6.64], P3 ;  /* 0x01c0000006037fae */ /* 0x004fe80009921854 */
[----:B-1----:R-:W2:Y:S04]  /*5f70*/  LDL.LU.64 R122, [R1+0x50] ;  /* 0x00005000017a7983 */ /* 0x002ea80000300a00 */
[----:B------:R1:W-:Y:S04]  /*5f80*/  STL.64 [R1+0x330], R4 ;  /* 0x0003300401007387 */ /* 0x0003e80000100a00 */
[----:B------:R-:W-:Y:S04]  /*5f90*/  LDGSTS.E [R3+0x2000], desc[UR20][R8.64], P3 ;  /* 0x0200000008037fae */ /* 0x000fe80009921854 */
[----:B------:R5:W-:Y:S04]  /*5fa0*/  LDGSTS.E [R3+0x2400], desc[UR20][R10.64], P3 ;  /* 0x024000000a037fae */ /* 0x000be80009921854 */
[----:B-1----:R-:W2:Y:S04]  /*5fb0*/  LDL.LU R4, [R1+0x60] ;  /* 0x0000600001047983 */ /* 0x002ea80000300800 */
[----:B------:R1:W-:Y:S04]  /*5fc0*/  STL.64 [R1+0x338], R6 ;  /* 0x0003380601007387 */ /* 0x0003e80000100a00 */
[----:B------:R-:W-:Y:S04]  /*5fd0*/  LDGSTS.E [R3+0x2800], desc[UR20][R12.64], P3 ;  /* 0x028000000c037fae */ /* 0x000fe80009921854 */
[----:B------:R-:W-:Y:S04]  /*5fe0*/  LDGSTS.E [R3+0x2c00], desc[UR20][R14.64], P3 ;  /* 0x02c000000e037fae */ /* 0x000fe80009921854 */
[----:B-1----:R-:W2:Y:S04]  /*5ff0*/  LDL.LU.64 R6, [R1+0x58] ;  /* 0x0000580001067983 */ /* 0x002ea80000300a00 */
[----:B------:R1:W-:Y:S04]  /*6000*/  STL.64 [R1+0x340], R8 ;  /* 0x0003400801007387 */ /* 0x0003e80000100a00 */
[----:B------:R-:W-:Y:S04]  /*6010*/  LDGSTS.E [R3+0x3000], desc[UR20][R16.64], P3 ;  /* 0x0300000010037fae */ /* 0x000fe80009921854 */
[----:B------:R-:W-:Y:S04]  /*6020*/  LDGSTS.E [R3+0x3400], desc[UR20][R18.64], P3 ;  /* 0x0340000012037fae */ /* 0x000fe80009921854 */
[----:B-1----:R-:W2:Y:S04]  /*6030*/  LDL.LU.64 R8, [R1+0x40] ;  /* 0x0000400001087983 */ /* 0x002ea80000300a00 */
[----:B------:R1:W-:Y:S04]  /*6040*/  STL.64 [R1+0x360], R10 ;  /* 0x0003600a01007387 */ /* 0x0003e80000100a00 */
[----:B------:R-:W-:Y:S04]  /*6050*/  LDGSTS.E [R3+0x3800], desc[UR20][R20.64], P3 ;  /* 0x0380000014037fae */ /* 0x000fe80009921854 */
[----:B------:R-:W-:Y:S04]  /*6060*/  LDGSTS.E [R3+0x3c00], desc[UR20][R22.64], P3 ;  /* 0x03c0000016037fae */ /* 0x000fe80009921854 */
[----:B-1----:R-:W3:Y:S04]  /*6070*/  LDL.LU R10, [R1+0x64] ;  /* 0x00006400010a7983 */ /* 0x002ee80000300800 */
[----:B------:R-:W-:Y:S04]  /*6080*/  LDGSTS.E [R3+0x4000], desc[UR20][R24.64], P3 ;  /* 0x0400000018037fae */ /* 0x000fe80009921854 */
        /* <DEDUP_REMOVED lines=47> */
[----:B------:R1:W-:Y:S04]  /*6380*/  STL.64 [R1+0x318], R2 ;  /* 0x0003180201007387 */ /* 0x0003e80000100a00 */
[----:B------:R-:W0:Y:S01]  /*6390*/  LDGDEPBAR ;  /* 0x00000000000079af */ /* 0x000e220000000000 */
[----:B------:R-:W-:Y:S06]  /*63a0*/  BAR.SYNC.DEFER_BLOCKING 0x0 ;  /* 0x0000000000007b1d */ /* 0x000fec0000010000 */
[----:B-1----:R-:W2:Y:S01]  /*63b0*/  LDL.LU.64 R2, [R1] ;  /* 0x0000000001027983 */ /* 0x002ea20000300a00 */
[----:B----4-:R-:W1:Y:S03]  /*63c0*/  S2R R5, SR_TID.X ;  /* 0x0000000000057919 */ /* 0x010e660000002100 */
[----:B------:R-:W-:Y:S01]  /*63d0*/  @!PT LDS RZ, [RZ] ;  /* 0x00000000fffff984 */ /* 0x000fe20000000800 */
[----:B------:R-:W-:Y:S01]  /*63e0*/  @!PT LDS RZ, [RZ] ;  /* 0x00000000fffff984 */ /* 0x000fe20000000800 */
[----:B------:R-:W-:Y:S01]  /*63f0*/  @!PT LDS RZ, [RZ] ;  /* 0x00000000fffff984 */ /* 0x000fe20000000800 */
[----:B---3--:R-:W-:Y:S04]  /*6400*/  LDGSTS.E [R10+0x64000], desc[UR20][R92.64], P5 ;  /* 0x640000005c0a7fae */ /* 0x008fe8000a921854 */
[----:B------:R-:W3:Y:S01]  /*6410*/  LDL.LU.64 R92, [R1+0x368] ;  /* 0x00036800015c7983 */ /* 0x000ee20000300a00 */
[----:B-1----:R-:W-:-:S04]  /*6420*/  SHF.R.U32.HI R5, RZ, 0x6, R5 ;  /* 0x00000006ff057819 */ /* 0x002fc80000011605 */
[----:B------:R-:W-:-:S04]  /*6430*/  SGXT.U32 R5, R5, 0x3 ;  /* 0x000000030505781a */ /* 0x000fc80000000000 */
[----:B-----5:R-:W-:-:S04]  /*6440*/  LOP3.LUT R11, R5, 0x8, RZ, 0xfc, !PT ;  /* 0x00000008050b7812 */ /* 0x020fc800078efcff */
[----:B------:R-:W-:Y:S02]  /*6450*/  ISETP.GE.AND P0, PT, R11, UR10, PT ;  /* 0x0000000a0b007c0c */ /* 0x000fe4000bf06270 */
[----:B------:R-:W-:-:S04]  /*6460*/  LOP3.LUT R5, R5, 0x28, RZ, 0xfc, !PT ;  /* 0x0000002805057812 */ /* 0x000fc800078efcff */
[----:B------:R-:W-:Y:S02]  /*6470*/  ISETP.GE.AND P1, PT, R5, UR10, PT ;  /* 0x0000000a05007c0c */ /* 0x000fe4000bf26270 */
[----:B------:R-:W1:Y:S01]  /*6480*/  S2R R5, SR_TID.X ;  /* 0x0000000000057919 */ /* 0x000e620000002100 */
[----:B--2---:R2:W-:Y:S04]  /*6490*/  LDGSTS.E [R10+0x66000], desc[UR20][R2.64], P2 ;  /* 0x66000000020a7fae */ /* 0x0045e80009121854 */
[----:B------:R-:W4:Y:S01]  /*64a0*/  LDL.LU.64 R10, [R1+0x48] ;  /* 0x00004800010a7983 */ /* 0x000f220000300a00 */
[----:B------:R-:W-:Y:S02]  /*64b0*/  PLOP3.LUT P2, PT, PT, PT, UP0, 0x80, 0x0 ;  /* 0x000000000000781c */ /* 0x000fe40003f4f008 */
[----:B--2---:R-:W-:-:S02]  /*64c0*/  SEL R3, RZ, 0x4, P0 ;  /* 0x00000004ff037807 */ /* 0x004fc40000000000 */
[----:B------:R-:W-:Y:S02]  /*64d0*/  PLOP3.LUT P3, PT, PT, PT, UP0, 0x80, 0x0 ;  /* 0x000000000000781c */ /* 0x000fe40003f6f008 */
[----:B------:R-:W-:Y:S02]  /*64e0*/  SEL R2, RZ, 0x4, P1 ;  /* 0x00000004ff027807 */ /* 0x000fe40000800000 */
[----:B------:R-:W-:Y:S02]  /*64f0*/  SEL R3, R3, RZ, P2 ;  /* 0x000000ff03037207 */ /* 0x000fe40001000000 */
[----:B------:R-:W-:Y:S02]  /*6500*/  SEL R2, R2, RZ, P3 ;  /* 0x000000ff02027207 */ /* 0x000fe40001800000 */
[----:B------:R-:W-:Y:S02]  /*6510*/  ISETP.NE.U32.AND P0, PT, R3, RZ, PT ;  /* 0x000000ff0300720c */ /* 0x000fe40003f05070 */
[----:B------:R-:W-:-:S02]  /*6520*/  ISETP.NE.U32.AND P1, PT, R2, RZ, PT ;  /* 0x000000ff0200720c */ /* 0x000fc40003f25070 */
[----:B-1----:R-:W-:Y:S01]  /*6530*/  SHF.R.U32.HI R5, RZ, 0x6, R5 ;  /* 0x00000006ff057819 */ /* 0x002fe20000011605 */
[----:B------:R-:W-:Y:S02]  /*6540*/  IMAD.U32 R3, RZ, RZ, UR12 ;  /* 0x0000000cff037e24 */ /* 0x000fe4000f8e00ff */
[----:B------:R-:W-:Y:S01]  /*6550*/  IMAD.U32 R2, RZ, RZ, UR12 ;  /* 0x0000000cff027e24 */ /* 0x000fe2000f8e00ff */
[----:B------:R-:W-:Y:S01]  /*6560*/  SGXT.U32 R5, R5, 0x3 ;  /* 0x000000030505781a */ /* 0x000fe20000000000 */
[----:B------:R-:W-:-:S03]  /*6570*/  IMAD.WIDE R6, R3, 0x4, R6 ;  /* 0x0000000403067825 */ /* 0x000fc600078e0206 */
[----:B------:R-:W-:Y:S01]  /*6580*/  LOP3.LUT R5, R5, 0x10, RZ, 0xfc, !PT ;  /* 0x0000001005057812 */ /* 0x000fe200078efcff */
[----:B------:R-:W-:Y:S01]  /*6590*/  IMAD.WIDE R2, R2, 0x4, R8 ;  /* 0x0000000402027825 */ /* 0x000fe200078e0208 */
[----:B------:R-:W-:Y:S02]  /*65a0*/  LDGSTS.E [R4+0x64000], desc[UR20][R6.64], P0 ;  /* 0x6400000006047fae */ /* 0x000fe40008121854 */
[----:B------:R-:W-:Y:S02]  /*65b0*/  ISETP.GE.AND P0, PT, R5, UR10, PT ;  /* 0x0000000a05007c0c */ /* 0x000fe4000bf06270 */
[----:B------:R1:W-:Y:S01]  /*65c0*/  LDGSTS.E [R4+0x66000], desc[UR20][R2.64], P1 ;  /* 0x6600000002047fae */ /* 0x0003e20008921854 */
[----:B------:R-:W-:Y:S02]  /*65d0*/  ISETP.GE.AND P1, PT, R0, UR10, PT ;  /* 0x0000000a00007c0c */ /* 0x000fe4000bf26270 */
[----:B------:R-:W-:Y:S02]  /*65e0*/  PLOP3.LUT P2, PT, PT, PT, UP0, 0x80, 0x0 ;  /* 0x000000000000781c */ /* 0x000fe40003f4f008 */
[----:B------:R-:W-:-:S02]  /*65f0*/  PLOP3.LUT P3, PT, PT, PT, UP0, 0x80, 0x0 ;  /* 0x000000000000781c */ /* 0x000fc40003f6f008 */
[----:B------:R-:W-:Y:S02]  /*6600*/  SEL R0, RZ, 0x4, P1 ;  /* 0x00000004ff007807 */ /* 0x000fe40000800000 */
[----:B-1----:R-:W-:Y:S02]  /*6610*/  SEL R2, RZ, 0x4, P0 ;  /* 0x00000004ff027807 */ /* 0x002fe40000000000 */
[----:B------:R-:W-:Y:S02]  /*6620*/  SEL R0, R0, RZ, P3 ;  /* 0x000000ff00007207 */ /* 0x000fe40001800000 */
[----:B------:R-:W-:Y:S02]  /*6630*/  SEL R2, R2, RZ, P2 ;  /* 0x000000ff02027207 */ /* 0x000fe40001000000 */
[----:B------:R-:W-:Y:S02]  /*6640*/  ISETP.NE.U32.AND P1, PT, R0, RZ, PT ;  /* 0x000000ff0000720c */ /* 0x000fe40003f25070 */
[----:B------:R-:W-:Y:S01]  /*6650*/  ISETP.NE.U32.AND P0, PT, R2, RZ, PT ;  /* 0x000000ff0200720c */ /* 0x000fe20003f05070 */
[----:B------:R-:W-:-:S02]  /*6660*/  IMAD.U32 R2, RZ, RZ, UR12 ;  /* 0x0000000cff027e24 */ /* 0x000fc4000f8e00ff */
[----:B------:R-:W-:Y:S02]  /*6670*/  IMAD.U32 R0, RZ, RZ, UR12 ;  /* 0x0000000cff007e24 */ /* 0x000fe4000f8e00ff */
[----:B------:R-:W-:-:S08]  /*6680*/  IMAD.WIDE R4, R2, 0x4, R122 ;  /* 0x0000000402047825 */ /* 0x000fd000078e027a */
[----:B------:R-:W-:Y:S01]  /*6690*/  LDGSTS.E [R124+0x64000], desc[UR20][R4.64], P0 ;  /* 0x64000000047c7fae */ /* 0x000fe20008121854 */
[----:B---3--:R-:W-:Y:S02]  /*66a0*/  IMAD.WIDE R2, R0, 0x4, R92 ;  /* 0x0000000400027825 */ /* 0x008fe400078e025c */
[----:B------:R-:W1:Y:S01]  /*66b0*/  S2R R93, SR_TID.X ;  /* 0x00000000005d7919 */ /* 0x000e620000002100 */
[----:B------:R-:W2:Y:S02]  /*66c0*/  S2R R92, SR_TID.X ;  /* 0x00000000005c7919 */ /* 0x000ea40000002100 */
[----:B------:R3:W-:Y:S04]  /*66d0*/  LDGSTS.E [R124+0x66000], desc[UR20][R2.64], P1 ;  /* 0x66000000027c7fae */ /* 0x0007e80008921854 */
[----:B------:R-:W5:Y:S04]  /*66e0*/  LDL.LU.64 R2, [R1+0x8] ;  /* 0x0000080001027983 */ /* 0x000f680000300a00 */
[----:B------:R-:W5:Y:S04]  /*66f0*/  LDL.LU.64 R8, [R1+0x28] ;  /* 0x0000280001087983 */ /* 0x000f680000300a00 */
[----:B------:R-:W5:Y:S01]  /*6700*/  LDL.LU.64 R6, [R1+0x20] ;  /* 0x0000200001067983 */ /* 0x000f620000300a00 */
[----:B-1----:R-:W-:-:S02]  /*6710*/  IMAD.SHL.U32 R0, R93, 0x8, RZ ;  /* 0x000000085d007824 */ /* 0x002fc400078e00ff */
[C---:B---3--:R-:W-:Y:S01]  /*6720*/  IMAD.SHL.U32 R124, R93.reuse, 0x400, RZ ;  /* 0x000004005d7c7824 */ /* 0x048fe200078e00ff */
[C---:B------:R-:W-:Y:S02]  /*6730*/  LOP3.LUT R4, R93.reuse, 0x180, RZ, 0xc0, !PT ;  /* 0x000001805d047812 */ /* 0x040fe400078ec0ff */
[----:B------:R-:W-:Y:S01]  /*6740*/  LOP3.LUT R5, R0, 0x300, RZ, 0xc0, !PT ;  /* 0x0000030000057812 */ /* 0x000fe200078ec0ff */
[----:B------:R-:W-:Y:S01]  /*6750*/  IMAD.SHL.U32 R0, R93, 0x20, RZ ;  /* 0x000000205d007824 */ /* 0x000fe200078e00ff */
[----:B------:R-:W-:-:S04]  /*6760*/  LOP3.LUT R124, R124, 0x6000, RZ, 0xc0, !PT ;  /* 0x000060007c7c7812 */ /* 0x000fc800078ec0ff */
[----:B------:R-:W-:Y:S01]  /*6770*/  LOP3.LUT R0, R124, 0x60, R0, 0xf8, !PT ;  /* 0x000000607c007812 */ /* 0x000fe200078ef800 */
[----:B------:R-:W-:-:S04]  /*6780*/  IMAD R124, R4, 0x10, R5 ;  /* 0x00000010047c7824 */ /* 0x000fc800078e0205 */
[----:B------:R-:W-:Y:S02]  /*6790*/  IMAD.IADD R0, R0, 0x1, R124 ;  /* 0x0000000100007824 */ /* 0x000fe400078e027c */
[C---:B------:R-:W-:Y:S02]  /*67a0*/  IMAD.SHL.U32 R124, R93.reuse, 0x1000, RZ ;  /* 0x000010005d7c7824 */ /* 0x040fe400078e00ff */
[----:B------:R-:W-:Y:S01]  /*67b0*/  IMAD.SHL.U32 R5, R93, 0x10, RZ ;  /* 0x000000105d057824 */ /* 0x000fe200078e00ff */
[----:B------:R-:W-:Y:S02]  /*67c0*/  SHF.R.U32.HI R93, RZ, 0x6, R93 ;  /* 0x00000006ff5d7819 */ /* 0x000fe4000001165d */
[----:B------:R-:W-:Y:S02]  /*67d0*/  LOP3.LUT R124, R124, 0x6000, RZ, 0xc0, !PT ;  /* 0x000060007c7c7812 */ /* 0x000fe400078ec0ff */
[----:B--2---:R-:W-:Y:S02]  /*67e0*/  LOP3.LUT R92, R92, 0x3f, RZ, 0xc0, !PT ;  /* 0x0000003f5c5c7812 */ /* 0x004fe400078ec0ff */
[----:B------:R-:W-:-:S02]  /*67f0*/  SGXT.U32 R93, R93, 0x3 ;  /* 0x000000035d5d781a */ /* 0x000fc40000000000 */
[----:B------:R-:W-:Y:S02]  /*6800*/  LOP3.LUT R124, R124, 0x7f0, R5, 0xf8, !PT ;  /* 0x000007f07c7c7812 */ /* 0x000fe400078ef805 */
[----:B------:R-:W-:Y:S02]  /*6810*/  SHF.R.U32.HI R4, RZ, 0x2, R4 ;  /* 0x00000002ff047819 */ /* 0x000fe40000011604 */
[----:B------:R-:W-:Y:S01]  /*6820*/  ISETP.GE.AND P0, PT, R92, UR10, PT ;  /* 0x0000000a5c007c0c */ /* 0x000fe2000bf06270 */
[----:B------:R-:W-:Y:S01]  /*6830*/  IMAD.U32 R92, RZ, RZ, UR12 ;  /* 0x0000000cff5c7e24 */ /* 0x000fe2000f8e00ff */
[----:B------:R-:W-:Y:S02]  /*6840*/  LOP3.LUT R93, R93, 0x18, RZ, 0xfc, !PT ;  /* 0x000000185d5d7812 */ /* 0x000fe400078efcff */
[----:B------:R-:W-:Y:S02]  /*6850*/  LOP3.LUT R4, R124, R4, RZ, 0x3c, !PT ;  /* 0x000000047c047212 */ /* 0x000fe400078e3cff */
[----:B------:R-:W-:-:S02]  /*6860*/  SEL R124, RZ, 0x4, P0 ;  /* 0x00000004ff7c7807 */ /* 0x000fc40000000000 */
[----:B------:R-:W-:Y:S02]  /*6870*/  ISETP.GE.AND P0, PT, R93, UR10, PT ;  /* 0x0000000a5d007c0c */ /* 0x000fe4000bf06270 */
[----:B------:R-:W2:Y:S04]  /*6880*/  LDL.LU.64 R4, [R1+0x18] ;  /* 0x0000180001047983 */ /* 0x000ea80000300a00 */
[----:B------:R-:W3:Y:S01]  /*6890*/  LDL.LU.64 R122, [R1+0x10] ;  /* 0x00001000017a7983 */ /* 0x000ee20000300a00 */
[----:B----4-:R-:W-:-:S03]  /*68a0*/  IMAD.WIDE R92, R92, 0x4, R10 ;  /* 0x000000045c5c7825 */ /* 0x010fc600078e020a */
[----:B------:R-:W4:Y:S04]  /*68b0*/  LDL.LU.64 R10, [R1+0x360] ;  /* 0x00036000010a7983 */ /* 0x000f280000300a00 */
[----:B------:R1:W-:Y:S04]  /*68c0*/  STL.64 [R1+0x40], R92 ;  /* 0x0000405c01007387 */ /* 0x0003e80000100a00 */
[----:B-1----:R-:W5:Y:S01]  /*68d0*/  LDL.LU.64 R92, [R1+0x358] ;  /* 0x00035800015c7983 */ /* 0x002f620000300a00 */
[----:B------:R-:W-:-:S04]  /*68e0*/  PLOP3.LUT P1, PT, PT, PT, UP0, 0x80, 0x0 ;  /* 0x000000000000781c */ /* 0x000fc80003f2f008 */
[----:B------:R-:W-:-:S04]  /*68f0*/  SEL R124, R124, RZ, P1 ;  /* 0x000000ff7c7c7207 */ /* 0x000fc80000800000 */
[----:B------:R-:W-:Y:S02]  /*6900*/  ISETP.NE.U32.AND P2, PT, R124, RZ, PT ;  /* 0x000000ff7c00720c */ /* 0x000fe40003f45070 */
[----:B------:R-:W-:Y:S02]  /*6910*/  SEL R124, RZ, 0x4, P0 ;  /* 0x00000004ff7c7807 */ /* 0x000fe40000000000 */
[----:B------:R-:W-:-:S04]  /*6920*/  PLOP3.LUT P1, PT, PT, PT, UP0, 0x80, 0x0 ;  /* 0x000000000000781c */ /* 0x000fc80003f2f008 */
[----:B------:R-:W-:-:S04]  /*6930*/  SEL R124, R124, RZ, P1 ;  /* 0x000000ff7c7c7207 */ /* 0x000fc80000800000 */
[----:B------:R-:W-:Y:S01]  /*6940*/  ISETP.NE.U32.AND P3, PT, R124, RZ, PT ;  /* 0x000000ff7c00720c */ /* 0x000fe20003f65070 */
[----:B------:R-:W-:Y:S01]  /*6950*/  IMAD.U32 R124, RZ, RZ, UR12 ;  /* 0x0000000cff7c7e24 */ /* 0x000fe2000f8e00ff */
[----:B------:R-:W-:Y:S02]  /*6960*/  PLOP3.LUT P1, PT, PT, PT, UP0, 0x80, 0x0 ;  /* 0x000000000000781c */ /* 0x000fe40003f2f008 */
[----:B-----5:R-:W-:Y:S02]  /*6970*/  ISETP.GE.AND P0, PT, R93, UR10, PT ;  /* 0x0000000a5d007c0c */ /* 0x020fe4000bf06270 */
[----:B------:R-:W5:Y:S01]  /*6980*/  LDL.LU R93, [R1+0x350] ;  /* 0x00035000015d7983 */ /* 0x000f620000300800 */
[----:B------:R-:W-:Y:S01]  /*6990*/  IMAD.WIDE R2, R124, 0x4, R2 ;  /* 0x000000047c027825 */ /* 0x000fe200078e0202 */
[----:B------:R-:W-:-:S04]  /*69a0*/  SEL R124, RZ, 0x4, P0 ;  /* 0x00000004ff7c7807 */ /* 0x000fc80000000000 */
[----:B------:R-:W-:-:S04]  /*69b0*/  SEL R124, R124, RZ, P1 ;  /* 0x000000ff7c7c7207 */ /* 0x000fc80000800000 */
[----:B------:R-:W-:Y:S02]  /*69c0*/  ISETP.NE.U32.AND P4, PT, R124, RZ, PT ;  /* 0x000000ff7c00720c */ /* 0x000fe40003f85070 */
[----:B------:R-:W1:Y:S01]  /*69d0*/  S2R R124, SR_TID.X ;  /* 0x00000000007c7919 */ /* 0x000e620000002100 */
[----:B------:R2:W-:Y:S04]  /*69e0*/  STL.64 [R1+0x320], R2 ;  /* 0x0003200201007387 */ /* 0x0005e80000100a00 */
[----:B--2---:R-:W2:Y:S01]  /*69f0*/  LDL.LU.64 R2, [R1+0x30] ;  /* 0x0000300001027983 */ /* 0x004ea20000300a00 */
[----:B-1----:R-:W-:-:S05]  /*6a00*/  IMAD.SHL.U32 R124, R124, 0x4, RZ ;  /* 0x000000047c7c7824 */ /* 0x002fca00078e00ff */
[----:B------:R-:W-:Y:S02]  /*6a10*/  LOP3.LUT R124, R0, 0x70, R124, 0x78, !PT ;  /* 0x00000070007c7812 */ /* 0x000fe400078e787c */
[----:B-----5:R-:W-:Y:S02]  /*6a20*/  ISETP.GE.AND P0, PT, R93, R92, PT ;  /* 0x0000005c5d00720c */ /* 0x020fe40003f06270 */
[----:B------:R-:W5:Y:S04]  /*6a30*/  LDL.LU R93, [R1+0x34c] ;  /* 0x00034c00015d7983 */ /* 0x000f680000300800 */
[----:B------:R-:W4:Y:S01]  /*6a40*/  LDL.LU R0, [R1+0x348] ;  /* 0x0003480001007983 */ /* 0x000f220000300800 */
[----:B------:R-:W-:-:S03]  /*6a50*/  USHF.L.U32 UR16, UR13, 0x6, URZ ;  /* 0x000000060d107899 */ /* 0x000fc6000800063f */
[----:B------:R-:W-:Y:S03]  /*6a60*/  STL [R1+0x16c], R124 ;  /* 0x00016c7c01007387 */ /* 0x000fe60000100800 */
[----:B------:R-:W-:-:S04]  /*6a70*/  IMAD.U32 R92, RZ, RZ, UR16 ;  /* 0x00000010ff5c7e24 */ /* 0x000fc8000f8e00ff */
[----:B------:R-:W-:-:S04]  /*6a80*/  IMAD.WIDE R8, R92, 0x4, R8 ;  /* 0x000000045c087825 */ /* 0x000fc800078e0208 */
[----:B--2---:R-:W-:-:S05]  /*6a90*/  IMAD.WIDE R2, R92, 0x4, R2 ;  /* 0x000000045c027825 */ /* 0x004fca00078e0202 */
[----:B------:R1:W-:Y:S01]  /*6aa0*/  STL.64 [R1+0x30], R2 ;  /* 0x0000300201007387 */ /* 0x0003e20000100a00 */
[----:B---3--:R-:W-:-:S03]  /*6ab0*/  IMAD.WIDE R122, R92, 0x4, R122 ;  /* 0x000000045c7a7825 */ /* 0x008fc600078e027a */
[----:B------:R2:W-:Y:S01]  /*6ac0*/  STL.64 [R1+0x28], R8 ;  /* 0x0000280801007387 */ /* 0x0005e20000100a00 */
[----:B-1----:R-:W-:-:S04]  /*6ad0*/  IMAD.U32 R2, RZ, RZ, UR16 ;  /* 0x00000010ff027e24 */ /* 0x002fc8000f8e00ff */
[----:B------:R-:W-:Y:S01]  /*6ae0*/  IMAD.WIDE R2, R2, 0x4, R4 ;  /* 0x0000000402027825 */ /* 0x000fe200078e0204 */
[----:B--2---:R-:W2:Y:S01]  /*6af0*/  LDL.LU.64 R8, [R1+0x340] ;  /* 0x0003400001087983 */ /* 0x004ea20000300a00 */
[----:B----4-:R-:W-:-:S04]  /*6b00*/  LOP3.LUT R124, R0, 0x40, RZ, 0xfc, !PT ;  /* 0x00000040007c7812 */ /* 0x010fc800078efcff */
[----:B-----5:R-:W-:Y:S01]  /*6b10*/  ISETP.LT.AND P1, PT, R124, R93, !P0 ;  /* 0x0000005d7c00720c */ /* 0x020fe20004721270 */
[----:B------:R-:W-:-:S04]  /*6b20*/  IMAD.U32 R124, RZ, RZ, UR16 ;  /* 0x00000010ff7c7e24 */ /* 0x000fc8000f8e00ff */
[----:B------:R-:W-:-:S05]  /*6b30*/  IMAD.WIDE R6, R124, 0x4, R6 ;  /* 0x000000047c067825 */ /* 0x000fca00078e0206 */
[----:B------:R1:W-:Y:S04]  /*6b40*/  STL.64 [R1+0x20], R6 ;  /* 0x0000200601007387 */ /* 0x0003e80000100a00 */
[----:B-1----:R-:W3:Y:S04]  /*6b50*/  LDL.LU.64 R6, [R1+0x338] ;  /* 0x0003380001067983 */ /* 0x002ee80000300a00 */
[----:B------:R-:W4:Y:S04]  /*6b60*/  LDL.LU.64 R4, [R1+0x330] ;  /* 0x0003300001047983 */ /* 0x000f280000300a00 */
[----:B------:R-:W-:Y:S04]  /*6b70*/  STL.64 [R1+0x8], R2 ;  /* 0x0000080201007387 */ /* 0x000fe80000100a00 */
[----:B------:R1:W-:Y:S04]  /*6b80*/  STL.64 [R1], R122 ;  /* 0x0000007a01007387 */ /* 0x0003e80000100a00 */
[----:B-1----:R-:W5:Y:S01]  /*6b90*/  LDL.LU.64 R122, [R1+0x328] ;  /* 0x00032800017a7983 */ /* 0x002f620000300a00 */
[----:B------:R-:W-:-:S02]  /*6ba0*/  IMAD.U32 R2, RZ, RZ, UR16 ;  /* 0x00000010ff027e24 */ /* 0x000fc4000f8e00ff */
[----:B--2---:R-:W-:-:S04]  /*6bb0*/  IMAD.WIDE R8, R124, 0x4, R8 ;  /* 0x000000047c087825 */ /* 0x004fc800078e0208 */
[----:B------:R-:W-:-:S04]  /*6bc0*/  IMAD.WIDE R10, R2, 0x4, R10 ;  /* 0x00000004020a7825 */ /* 0x000fc800078e020a */
        /* <DEDUP_REMOVED lines=13> */
[----:B---3--:R-:W-:-:S04]  /*6ca0*/  IMAD.WIDE R6, R92, 0x4, R6 ;  /* 0x000000045c067825 */ /* 0x008fc800078e0206 */
[----:B----4-:R-:W-:-:S04]  /*6cb0*/  IMAD.WIDE R4, R2, 0x4, R4 ;  /* 0x0000000402047825 */ /* 0x010fc800078e0204 */
[----:B-----5:R-:W-:-:S05]  /*6cc0*/  IMAD.WIDE R122, R124, 0x4, R122 ;  /* 0x000000047c7a7825 */ /* 0x020fca00078e027a */
[----:B------:R-:W-:Y:S04]  /*6cd0*/  STL.64 [R1+0x2f8], R122 ;  /* 0x0002f87a01007387 */ /* 0x000fe80000100a00 */
[----:B------:R1:W-:Y:S04]  /*6ce0*/  STL.64 [R1+0x300], R4 ;  /* 0x0003000401007387 */ /* 0x0003e80000100a00 */
[----:B------:R-:W-:Y:S04]  /*6cf0*/  STL.64 [R1+0x308], R6 ;  /* 0x0003080601007387 */ /* 0x000fe80000100a00 */
[----:B------:R2:W-:Y:S04]  /*6d00*/  STL.64 [R1+0x310], R8 ;  /* 0x0003100801007387 */ /* 0x0005e80000100a00 */
[----:B------:R-:W3:Y:S01]  /*6d10*/  LDL.LU.64 R2, [R1+0x40] ;  /* 0x0000400001027983 */ /* 0x000ee20000300a00 */
[----:B-1----:R-:W-:-:S04]  /*6d20*/  IMAD.U32 R4, RZ, RZ, UR16 ;  /* 0x00000010ff047e24 */ /* 0x002fc8000f8e00ff */
[----:B------:R-:W-:Y:S01]  /*6d30*/  IMAD.WIDE R96, R4, 0x4, R96 ;  /* 0x0000000404607825 */ /* 0x000fe200078e0260 */
[----:B--2---:R-:W2:Y:S04]  /*6d40*/  LDL.LU.64 R8, [R1+0x30] ;  /* 0x0000300001087983 */ /* 0x004ea80000300a00 */
[----:B------:R-:W4:Y:S04]  /*6d50*/  LDL.LU.64 R6, [R1+0x28] ;  /* 0x0000280001067983 */ /* 0x000f280000300a00 */
[----:B------:R-:W5:Y:S04]  /*6d60*/  LDL.LU.64 R4, [R1+0x20] ;  /* 0x0000200001047983 */ /* 0x000f680000300a00 */
[----:B------:R-:W5:Y:S04]  /*6d70*/  LDL.LU.64 R122, [R1+0x8] ;  /* 0x00000800017a7983 */ /* 0x000f680000300a00 */
[----:B---3--:R-:W-:Y:S04]  /*6d80*/  LDGSTS.E [R125+0x64000], desc[UR20][R2.64], P3 ;  /* 0x64000000027d7fae */ /* 0x008fe80009921854 */
[----:B------:R-:W3:Y:S04]  /*6d90*/  LDL.LU.64 R2, [R1+0x320] ;  /* 0x0003200001027983 */ /* 0x000ee80000300a00 */
[----:B---3--:R-:W-:Y:S01]  /*6da0*/  LDGSTS.E [R125+0x66000], desc[UR20][R2.64], P4 ;  /* 0x66000000027d7fae */ /* 0x008fe2000a121854 */
[----:B------:R-:W-:-:S03]  /*6db0*/  IMAD.WIDE R14, R124, 0x4, R14 ;  /* 0x000000047c0e7825 */ /* 0x000fc600078e020e */
[----:B------:R-:W0:Y:S04]  /*6dc0*/  LDGDEPBAR ;  /* 0x00000000000079af */ /* 0x000e280000000000 */
[----:B------:R-:W2:Y:S01]  /*6dd0*/  LDL.LU.64 R2, [R1+0x318] ;  /* 0x0003180001027983 */ /* 0x000ea20000300a00 */
        /* <DEDUP_REMOVED lines=16> */
[----:B------:R-:W-:Y:S02]  /*6ee0*/  IMAD.WIDE R118, R124, 0x4, R118 ;  /* 0x000000047c767825 */ /* 0x000fe400078e0276 */
[----:B------:R-:W3:Y:S04]  /*6ef0*/  LDL.LU.64 R124, [R1] ;  /* 0x00000000017c7983 */ /* 0x000ee80000300a00 */
[----:B--2---:R-:W-:Y:S04]  /*6f00*/  LDGSTS.E [R3+0x20000], desc[UR20][R8.64], P2 ;  /* 0x2000000008037fae */ /* 0x004fe80009121854 */
[----:B----4-:R-:W-:Y:S04]  /*6f10*/  LDGSTS.E [R3+0x20400], desc[UR20][R6.64], P2 ;  /* 0x2040000006037fae */ /* 0x010fe80009121854 */
[----:B-----5:R-:W-:Y:S04]  /*6f20*/  LDGSTS.E [R3+0x20800], desc[UR20][R4.64], P2 ;  /* 0x2080000004037fae */ /* 0x020fe80009121854 */
[----:B------:R-:W2:Y:S04]  /*6f30*/  LDL.LU.64 R8, [R1+0x310] ;  /* 0x0003100001087983 */ /* 0x000ea80000300a00 */
[----:B------:R-:W4:Y:S04]  /*6f40*/  LDL.LU.64 R6, [R1+0x308] ;  /* 0x0003080001067983 */ /* 0x000f280000300a00 */
[----:B------:R-:W5:Y:S04]  /*6f50*/  LDL.LU.64 R4, [R1+0x300] ;  /* 0x0003000001047983 */ /* 0x000f680000300a00 */
[----:B------:R-:W-:Y:S04]  /*6f60*/  LDGSTS.E [R3+0x20c00], desc[UR20][R122.64], P2 ;  /* 0x20c000007a037fae */ /* 0x000fe80009121854 */
[----:B------:R-:W2:Y:S01]  /*6f70*/  LDL.LU.64 R122, [R1+0x2f8] ;  /* 0x0002f800017a7983 */ /* 0x000ea20000300a00 */
[----:B------:R-:W-:-:S04]  /*6f80*/  IMAD.WIDE R12, R92, 0x4, R12 ;  /* 0x000000045c0c7825 */ /* 0x000fc800078e020c */
[----:B------:R-:W-:-:S04]  /*6f90*/  IMAD.WIDE R18, R92, 0x4, R18 ;  /* 0x000000045c127825 */ /* 0x000fc800078e0212 */
[----:B------:R-:W-:-:S04]  /*6fa0*/  IMAD.WIDE R24, R92, 0x4, R24 ;  /* 0x000000045c187825 */ /* 0x000fc800078e0218 */
[----:B------:R-:W-:-:S04]  /*6fb0*/  IMAD.WIDE R30, R92, 0x4, R30 ;  /* 0x000000045c1e7825 */ /* 0x000fc800078e021e */
[C---:B------:R-:W-:Y:S01]  /*6fc0*/  IMAD.WIDE R36, R92.reuse, 0x4, R36 ;  /* 0x000000045c247825 */ /* 0x040fe200078e0224 */
[----:B---3--:R-:W-:Y:S03]  /*6fd0*/  LDGSTS.E [R3+0x21000], desc[UR20][R124.64], P2 ;  /* 0x210000007c037fae */ /* 0x008fe60009121854 */
        /* <DEDUP_REMOVED lines=13> */
[----:B------:R-:W-:Y:S01]  /*70b0*/  IMAD.WIDE R110, R92, 0x4, R110 ;  /* 0x000000045c6e7825 */ /* 0x000fe200078e026e */
[----:B------:R-:W-:-:S03]  /*70c0*/  UISETP.GE.AND UP0, UPT, UR4, 0x40, UPT ;  /* 0x000000400400788c */ /* 0x000fc6000bf06270 */
[----:B------:R-:W-:-:S04]  /*70d0*/  IMAD.WIDE R114, R92, 0x4, R114 ;  /* 0x000000045c727825 */ /* 0x000fc800078e0272 */
[----:B------:R-:W-:-:S04]  /*70e0*/  IMAD.WIDE R116, R92, 0x4, R116 ;  /* 0x000000045c747825 */ /* 0x000fc800078e0274 */
[----:B------:R-:W-:Y:S01]  /*70f0*/  IMAD.WIDE R120, R92, 0x4, R120 ;  /* 0x000000045c787825 */ /* 0x000fe200078e0278 */
[----:B--2---:R-:W-:Y:S04]  /*7100*/  LDGSTS.E [R3+0x21400], desc[UR20][R122.64], P2 ;  /* 0x214000007a037fae */ /* 0x004fe80009121854 */
[----:B-----5:R-:W-:Y:S04]  /*7110*/  LDGSTS.E [R3+0x21800], desc[UR20][R4.64], P2 ;  /* 0x2180000004037fae */ /* 0x020fe80009121854 */
[----:B----4-:R-:W-:Y:S04]  /*7120*/  LDGSTS.E [R3+0x21c00], desc[UR20][R6.64], P2 ;  /* 0x21c0000006037fae */ /* 0x010fe80009121854 */
        /* <DEDUP_REMOVED lines=8> */
[----:B------:R1:W-:Y:S04]  /*71b0*/  LDGSTS.E [R3+0x24000], desc[UR20][R24.64], P2 ;  /* 0x2400000018037fae */ /* 0x0003e80009121854 */
        /* <DEDUP_REMOVED lines=46> */
[----:B------:R5:W-:Y:S01]  /*74a0*/  LDGSTS.E [R3+0x37c00], desc[UR20][R120.64], P2 ;  /* 0x37c0000078037fae */ /* 0x000be20009121854 */
[----:B------:R-:W-:-:S03]  /*74b0*/  PLOP3.LUT P2, PT, PT, PT, UP0, 0x40, 0x0 ;  /* 0x000000000000781c */ /* 0x000fc60003f4e808 */
[----:B------:R-:W0:Y:S01]  /*74c0*/  LDGDEPBAR ;  /* 0x00000000000079af */ /* 0x000e220000000000 */
[----:B-1----:R-:W-:Y:S02]  /*74d0*/  CS2R R24, SRZ ;  /* 0x0000000000187805 */ /* 0x002fe4000001ff00 */
[----:B--2---:R-:W-:Y:S02]  /*74e0*/  CS2R R26, SRZ ;  /* 0x00000000001a7805 */ /* 0x004fe4000001ff00 */
[----:B---3--:R-:W-:Y:S02]  /*74f0*/  CS2R R28, SRZ ;  /* 0x00000000001c7805 */ /* 0x008fe4000001ff00 */
[----:B----4-:R-:W-:Y:S02]  /*7500*/  CS2R R30, SRZ ;  /* 0x00000000001e7805 */ /* 0x010fe4000001ff00 */
[----:B-----5:R-:W-:Y:S02]  /*7510*/  CS2R R32, SRZ ;  /* 0x0000000000207805 */ /* 0x020fe4000001ff00 */
[----:B------:R-:W-:-:S02]  /*7520*/  CS2R R34, SRZ ;  /* 0x0000000000227805 */ /* 0x000fc4000001ff00 */
[----:B------:R-:W-:Y:S02]  /*7530*/  CS2R R36, SRZ ;  /* 0x0000000000247805 */ /* 0x000fe4000001ff00 */
[----:B------:R-:W-:Y:S02]  /*7540*/  CS2R R38, SRZ ;  /* 0x0000000000267805 */ /* 0x000fe4000001ff00 */
[----:B------:R-:W-:Y:S02]  /*7550*/  CS2R R40, SRZ ;  /* 0x0000000000287805 */ /* 0x000fe4000001ff00 */
[----:B------:R-:W-:Y:S02]  /*7560*/  CS2R R42, SRZ ;  /* 0x00000000002a7805 */ /* 0x000fe4000001ff00 */
[----:B------:R-:W-:Y:S02]  /*7570*/  CS2R R44, SRZ ;  /* 0x00000000002c7805 */ /* 0x000fe4000001ff00 */
        /* <DEDUP_REMOVED lines=20> */
[----:B------:R-:W-:Y:S01]  /*76c0*/  CS2R R86, SRZ ;  /* 0x0000000000567805 */ /* 0x000fe2000001ff00 */
[----:B------:R-:W-:Y:S06]  /*76d0*/  @P2 BRA `(.L_x_0) ;  /* 0x0000005400bc2947 */ /* 0x000fec0003800000 */
[----:B------:R-:W2:Y:S04]  /*76e0*/  LDL.LU R10, [R1+0x100] ;  /* 0x00010000010a7983 */ /* 0x000ea80000300800 */
[----:B------:R-:W3:Y:S04]  /*76f0*/  LDL.LU R11, [R1+0x138] ;  /* 0x00013800010b7983 */ /* 0x000ee80000300800 */
[----:B------:R-:W4:Y:S04]  /*7700*/  LDL.LU R6, [R1+0x90] ;  /* 0x0000900001067983 */ /* 0x000f280000300800 */
[----:B------:R-:W4:Y:S04]  /*7710*/  LDL.LU R8, [R1+0x80] ;  /* 0x0000800001087983 */ /* 0x000f280000300800 */
[----:B------:R-:W4:Y:S04]  /*7720*/  LDL.LU R9, [R1+0x7c] ;  /* 0x00007c0001097983 */ /* 0x000f280000300800 */
[----:B------:R-:W4:Y:S04]  /*7730*/  LDL.LU R7, [R1+0x8c] ;  /* 0x00008c0001077983 */ /* 0x000f280000300800 */
[----:B------:R-:W4:Y:S04]  /*7740*/  LDL.LU R122, [R1+0x70] ;  /* 0x00007000017a7983 */ /* 0x000f280000300800 */
[----:B------:R-:W4:Y:S04]  /*7750*/  LDL.LU R124, [R1+0x74] ;  /* 0x00007400017c7983 */ /* 0x000f280000300800 */
[----:B------:R-:W4:Y:S04]  /*7760*/  LDL.LU R123, [R1+0x78] ;  /* 0x00007800017b7983 */ /* 0x000f280000300800 */
[----:B------:R-:W4:Y:S04]  /*7770*/  LDL.LU R125, [R1+0x84] ;  /* 0x00008400017d7983 */ /* 0x000f280000300800 */
[----:B------:R-:W4:Y:S01]  /*7780*/  LDL.LU R92, [R1+0x94] ;  /* 0x00009400015c7983 */ /* 0x000f220000300800 */
[----:B------:R-:W-:-:S03]  /*7790*/  IMAD.U32 R5, RZ, RZ, UR12 ;  /* 0x0000000cff057e24 */ /* 0x000fc6000f8e00ff */
[----:B------:R-:W-:Y:S04]  /*77a0*/  STL [R1+0x2fc], R93 ;  /* 0x0002fc5d01007387 */ /* 0x000fe80000100800 */
[----:B------:R3:W-:Y:S04]  /*77b0*/  STL [R1+0x2f8], R2 ;  /* 0x0002f80201007387 */ /* 0x0007e80000100800 */
[----:B------:R1:W-:Y:S01]  /*77c0*/  STL [R1+0x2f0], R0 ;  /* 0x0002f00001007387 */ /* 0x0003e20000100800 */
[----:B--2---:R-:W-:Y:S02]  /*77d0*/  SHF.R.S32.HI R4, RZ, 0x1f, R10 ;  /* 0x0000001fff047819 */ /* 0x004fe4000001140a */
[----:B---3--:R-:W-:-:S02]  /*77e0*/  LEA R2, P2, R5, R11, 0x3 ;  /* 0x0000000b05027211 */ /* 0x008fc400078418ff */
[----:B------:R-:W-:Y:S02]  /*77f0*/  SHF.L.U64.HI R4, R10, 0x2, R4 ;  /* 0x000000020a047819 */ /* 0x000fe40000010204 */
[----:B----4-:R-:W-:Y:S01]  /*7800*/  SHF.R.S32.HI R3, RZ, 0x1f, R6 ;  /* 0x0000001fff037819 */ /* 0x010fe20000011406 */
[----:B------:R2:W-:Y:S03]  /*7810*/  STL [R1+0x308], R2 ;  /* 0x0003080201007387 */ /* 0x0005e60000100800 */
[----:B-1----:R-:W-:Y:S02]  /*7820*/  SHF.L.U64.HI R0, R6, 0x2, R3 ;  /* 0x0000000206007819 */ /* 0x002fe40000010203 */
[----:B------:R-:W-:Y:S02]  /*7830*/  SHF.R.S32.HI R5, RZ, 0x1f, R8 ;  /* 0x0000001fff057819 */ /* 0x000fe40000011408 */
[----:B------:R-:W-:Y:S01]  /*7840*/  SHF.R.S32.HI R6, RZ, 0x1f, R9 ;  /* 0x0000001fff067819 */ /* 0x000fe20000011409 */
[----:B------:R1:W-:Y:S01]  /*7850*/  STL [R1+0x150], R0 ;  /* 0x0001500001007387 */ /* 0x0003e20000100800 */
[----:B------:R-:W-:-:S02]  /*7860*/  SHF.R.S32.HI R3, RZ, 0x1f, R7 ;  /* 0x0000001fff037819 */ /* 0x000fc40000011407 */
[----:B--2---:R-:W-:Y:S02]  /*7870*/  SHF.L.U64.HI R2, R9, 0x2, R6 ;  /* 0x0000000209027819 */ /* 0x004fe40000010206 */
[----:B-1----:R-:W-:Y:S02]  /*7880*/  SHF.L.U64.HI R0, R8, 0x2, R5 ;  /* 0x0000000208007819 */ /* 0x002fe40000010205 */
[----:B------:R-:W-:-:S03]  /*7890*/  SHF.R.S32.HI R5, RZ, 0x1f, R122 ;  /* 0x0000001fff057819 */ /* 0x000fc6000001147a */
[----:B------:R1:W-:Y:S04]  /*78a0*/  STL [R1+0x14c], R0 ;  /* 0x00014c0001007387 */ /* 0x0003e80000100800 */
[----:B------:R-:W2:Y:S01]  /*78b0*/  LDL.LU R15, [R1+0x98] ;  /* 0x00009800010f7983 */ /* 0x000ea20000300800 */
[----:B-1----:R-:W-:-:S03]  /*78c0*/  SHF.L.U64.HI R0, R7, 0x2, R3 ;  /* 0x0000000207007819 */ /* 0x002fc60000010203 */
[----:B------:R-:W-:Y:S04]  /*78d0*/  STL [R1+0x148], R2 ;  /* 0x0001480201007387 */ /* 0x000fe80000100800 */
[----:B------:R-:W3:Y:S01]  /*78e0*/  LDL.LU R12, [R1+0x9c] ;  /* 0x00009c00010c7983 */ /* 0x000ee20000300800 */
[----:B------:R-:W-:-:S03]  /*78f0*/  SHF.R.S32.HI R3, RZ, 0x1f, R124 ;  /* 0x0000001fff037819 */ /* 0x000fc6000001147c */
[----:B------:R1:W-:Y:S04]  /*7900*/  STL [R1+0x144], R0 ;  /* 0x0001440001007387 */ /* 0x0003e80000100800 */
[----:B------:R-:W4:Y:S04]  /*7910*/  LDL.LU R10, [R1+0xa0] ;  /* 0x0000a000010a7983 */ /* 0x000f280000300800 */
[----:B------:R-:W4:Y:S01]  /*7920*/  LDL.LU R8, [R1+0xa4] ;  /* 0x0000a40001087983 */ /* 0x000f220000300800 */
[----:B-1----:R-:W-:-:S05]  /*7930*/  SHF.L.U64.HI R0, R122, 0x2, R5 ;  /* 0x000000027a007819 */ /* 0x002fca0000010205 */
[----:B------:R1:W-:Y:S02]  /*7940*/  STL [R1+0x140], R0 ;  /* 0x0001400001007387 */ /* 0x0003e40000100800 */
[----:B-1----:R-:W-:Y:S02]  /*7950*/  SHF.L.U64.HI R0, R124, 0x2, R3 ;  /* 0x000000027c007819 */ /* 0x002fe40000010203 */
[----:B------:R-:W1:Y:S01]  /*7960*/  S2R R124, SR_TID.X ;  /* 0x00000000007c7919 */ /* 0x000e620000002100 */
[----:B------:R-:W-:Y:S02]  /*7970*/  SHF.R.S32.HI R6, RZ, 0x1f, R123 ;  /* 0x0000001fff067819 */ /* 0x000fe4000001147b */
[----:B------:R-:W-:Y:S01]  /*7980*/  SHF.R.S32.HI R5, RZ, 0x1f, R125 ;  /* 0x0000001fff057819 */ /* 0x000fe2000001147d */
[----:B------:R1:W-:Y:S01]  /*7990*/  STL [R1+0x13c], R0 ;  /* 0x00013c0001007387 */ /* 0x0003e20000100800 */
[----:B------:R-:W-:-:S05]  /*79a0*/  SHF.L.U64.HI R2, R123, 0x2, R6 ;  /* 0x000000027b027819 */ /* 0x000fca0000010206 */
[----:B------:R-:W-:Y:S01]  /*79b0*/  STL [R1+0x138], R2 ;  /* 0x0001380201007387 */ /* 0x000fe20000100800 */
[----:B-1----:R-:W-:-:S05]  /*79c0*/  SHF.L.U64.HI R0, R125, 0x2, R5 ;  /* 0x000000027d007819 */ /* 0x002fca0000010205 */
[----:B------:R1:W-:Y:S04]  /*79d0*/  STL [R1+0x134], R0 ;  /* 0x0001340001007387 */ /* 0x0003e80000100800 */
[----:B------:R-:W4:Y:S04]  /*79e0*/  LDL.LU R20, [R1+0xa8] ;  /* 0x0000a80001147983 */ /* 0x000f280000300800 */
[----:B------:R-:W4:Y:S01]  /*79f0*/  LDL.LU R18, [R1+0xac] ;  /* 0x0000ac0001127983 */ /* 0x000f220000300800 */
[----:B------:R-:W-:-:S03]  /*7a00*/  SHF.R.S32.HI R3, RZ, 0x1f, R92 ;  /* 0x0000001fff037819 */ /* 0x000fc6000001145c */
[----:B------:R-:W4:Y:S01]  /*7a10*/  LDL.LU R16, [R1+0xb0] ;  /* 0x0000b00001107983 */ /* 0x000f220000300800 */
[----:B------:R-:W-:-:S03]  /*7a20*/  SHF.R.U32.HI R7, RZ, 0x5, R124 ;  /* 0x00000005ff077819 */ /* 0x000fc6000001167c */
[----:B------:R-:W4:Y:S01]  /*7a30*/  LDL.LU R122, [R1+0xb4] ;  /* 0x0000b400017a7983 */ /* 0x000f220000300800 */
[----:B------:R-:W-:-:S03]  /*7a40*/  SHF.L.U64.HI R3, R92, 0x2, R3 ;  /* 0x000000025c037819 */ /* 0x000fc60000010203 */
[----:B------:R-:W4:Y:S04]  /*7a50*/  LDL.LU R123, [R1+0xb8] ;  /* 0x0000b800017b7983 */ /* 0x000f280000300800 */
[----:B------:R-:W4:Y:S04]  /*7a60*/  LDL.LU R125, [R1+0xbc] ;  /* 0x0000bc00017d7983 */ /* 0x000f280000300800 */
[----:B------:R-:W4:Y:S04]  /*7a70*/  LDL.LU R124, [R1+0xc0] ;  /* 0x0000c000017c7983 */ /* 0x000f280000300800 */
[----:B------:R-:W4:Y:S01]  /*7a80*/  LDL.LU R92, [R1+0xc4] ;  /* 0x0000c400015c7983 */ /* 0x000f220000300800 */
[----:B------:R-:W-:-:S02]  /*7a90*/  USHF.R.S32.HI UR18, URZ, 0x1f, UR12 ;  /* 0x0000001f3f127899 */ /* 0x000fc4000801140c */
[----:B------:R-:W-:Y:S01]  /*7aa0*/  IMAD.U32 R5, RZ, RZ, UR12 ;  /* 0x0000000cff057e24 */ /* 0x000fe2000f8e00ff */
[----:B------:R-:W-:-:S03]  /*7ab0*/  USHF.L.U32 UR5, UR16, 0x3, URZ ;  /* 0x0000000310057899 */ /* 0x000fc6000800063f */
[----:B------:R-:W-:Y:S01]  /*7ac0*/  IMAD.U32 R6, RZ, RZ, UR18 ;  /* 0x00000012ff067e24 */ /* 0x000fe2000f8e00ff */
[----:B------:R-:W-:-:S04]  /*7ad0*/  USHF.R.S32.HI UR6, URZ, 0x1f, UR16 ;  /* 0x0000001f3f067899 */ /* 0x000fc80008011410 */
[----:B-1----:R-:W-:Y:S01]  /*7ae0*/  LEA.HI.X R0, R5, R4, R6, 0x3, P2 ;  /* 0x0000000405007211 */ /* 0x002fe200010f1c06 */
[----:B------:R-:W-:Y:S01]  /*7af0*/  STL [R1+0x300], R3 ;  /* 0x0003000301007387 */ /* 0x000fe20000100800 */
[----:B------:R-:W-:Y:S01]  /*7b00*/  USHF.L.U64.HI UR9, UR16, 0x3, UR6 ;  /* 0x0000000310097899 */ /* 0x000fe20008010206 */
[----:B------:R-:W-:Y:S02]  /*7b10*/  R2UR UR19, R7 ;  /* 0x00000000071372ca */ /* 0x000fe400000e0000 */
[----:B------:R-:W-:Y:S01]  /*7b20*/  STL [R1+0x304], R0 ;  /* 0x0003040001007387 */ /* 0x000fe20000100800 */
[----:B--2---:R-:W-:Y:S02]  /*7b30*/  LEA R89, P2, R15, UR5, 0x2 ;  /* 0x000000050f597c11 */ /* 0x004fe4000f8410ff */
[----:B------:R-:W-:-:S03]  /*7b40*/  SHF.R.S32.HI R7, RZ, 0x1f, R15 ;  /* 0x0000001fff077819 */ /* 0x000fc6000001140f */
[----:B------:R-:W-:Y:S01]  /*7b50*/  STL [R1+0x310], R89 ;  /* 0x0003105901007387 */ /* 0x000fe20000100800 */
[----:B---3--:R-:W-:Y:S02]  /*7b60*/  LEA R4, P3, R12, UR5, 0x2 ;  /* 0x000000050c047c11 */ /* 0x008fe4000f8610ff */
[----:B------:R-:W-:Y:S02]  /*7b70*/  SHF.R.S32.HI R9, RZ, 0x1f, R12 ;  /* 0x0000001fff097819 */ /* 0x000fe4000001140c */
[----:B----4-:R-:W-:Y:S01]  /*7b80*/  LEA R5, P4, R10, UR5, 0x2 ;  /* 0x000000050a057c11 */ /* 0x010fe2000f8810ff */
[----:B------:R-:W-:Y:S01]  /*7b90*/  STL [R1+0x314], R4 ;  /* 0x0003140401007387 */ /* 0x000fe20000100800 */
[----:B------:R-:W-:Y:S02]  /*7ba0*/  SHF.R.S32.HI R11, RZ, 0x1f, R10 ;  /* 0x0000001fff0b7819 */ /* 0x000fe4000001140a */
[----:B------:R-:W-:Y:S02]  /*7bb0*/  LEA R6, P5, R8, UR5, 0x2 ;  /* 0x0000000508067c11 */ /* 0x000fe4000f8a10ff */
[----:B------:R-:W-:Y:S01]  /*7bc0*/  SHF.R.S32.HI R13, RZ, 0x1f, R8 ;  /* 0x0000001fff0d7819 */ /* 0x000fe20000011408 */
[----:B------:R1:W-:Y:S01]  /*7bd0*/  STL [R1+0x318], R5 ;  /* 0x0003180501007387 */ /* 0x0003e20000100800 */
[----:B------:R-:W-:-:S02]  /*7be0*/  LEA.HI.X R7, R15, UR9, R7, 0x2, P2 ;  /* 0x000000090f077c11 */ /* 0x000fc400090f1407 */
[----:B------:R-:W-:Y:S01]  /*7bf0*/  LEA.HI.X R9, R12, UR9, R9, 0x2, P3 ;  /* 0x000000090c097c11 */ /* 0x000fe200098f1409 */
[----:B------:R2:W-:Y:S01]  /*7c00*/  STL [R1+0x31c], R6 ;  /* 0x00031c0601007387 */ /* 0x0005e20000100800 */
[----:B------:R-:W-:Y:S02]  /*7c10*/  LEA.HI.X R11, R10, UR9, R11, 0x2, P4 ;  /* 0x000000090a0b7c11 */ /* 0x000fe4000a0f140b */
[----:B------:R-:W-:Y:S01]  /*7c20*/  LEA.HI.X R13, R8, UR9, R13, 0x2, P5 ;  /* 0x00000009080d7c11 */ /* 0x000fe2000a8f140d */
[----:B------:R-:W3:Y:S04]  /*7c30*/  LDL.LU R109, [R1+0xc8] ;  /* 0x0000c800016d7983 */ /* 0x000ee80000300800 */
[----:B------:R-:W4:Y:S04]  /*7c40*/  LDL.LU R106, [R1+0xcc] ;  /* 0x0000cc00016a7983 */ /* 0x000f280000300800 */
[----:B------:R-:W2:Y:S04]  /*7c50*/  LDL.LU R107, [R1+0xd0] ;  /* 0x0000d000016b7983 */ /* 0x000ea80000300800 */
[----:B------:R-:W2:Y:S04]  /*7c60*/  LDL.LU R94, [R1+0xd4] ;  /* 0x0000d400015e7983 */ /* 0x000ea80000300800 */
[----:B------:R-:W2:Y:S04]  /*7c70*/  LDL.LU R95, [R1+0xd8] ;  /* 0x0000d800015f7983 */ /* 0x000ea80000300800 */
[----:B------:R-:W2:Y:S04]  /*7c80*/  LDL.LU R90, [R1+0xdc] ;  /* 0x0000dc00015a7983 */ /* 0x000ea80000300800 */
[----:B------:R-:W2:Y:S01]  /*7c90*/  LDL.LU R91, [R1+0xe0] ;  /* 0x0000e000015b7983 */ /* 0x000ea20000300800 */
[----:B------:R-:W-:-:S02]  /*7ca0*/  SHF.R.S32.HI R15, RZ, 0x1f, R20 ;  /* 0x0000001fff0f7819 */ /* 0x000fc40000011414 */
[----:B------:R-:W-:Y:S02]  /*7cb0*/  LEA R8, P2, R20, UR5, 0x2 ;  /* 0x0000000514087c11 */ /* 0x000fe4000f8410ff */
[----:B------:R-:W-:Y:S02]  /*7cc0*/  SHF.R.S32.HI R17, RZ, 0x1f, R18 ;  /* 0x0000001fff117819 */ /* 0x000fe40000011412 */
[----:B------:R-:W-:Y:S02]  /*7cd0*/  LEA R10, P3, R18, UR5, 0x2 ;  /* 0x00000005120a7c11 */ /* 0x000fe4000f8610ff */
[----:B------:R-:W-:Y:S02]  /*7ce0*/  SHF.R.S32.HI R19, RZ, 0x1f, R16 ;  /* 0x0000001fff137819 */ /* 0x000fe40000011410 */
[----:B------:R-:W-:Y:S02]  /*7cf0*/  LEA R12, P4, R16, UR5, 0x2 ;  /* 0x00000005100c7c11 */ /* 0x000fe4000f8810ff */
[----:B------:R-:W-:-:S02]  /*7d00*/  SHF.R.S32.HI R21, RZ, 0x1f, R122 ;  /* 0x0000001fff157819 */ /* 0x000fc4000001147a */
[----:B------:R-:W-:Y:S02]  /*7d10*/  LEA R14, P5, R122, UR5, 0x2 ;  /* 0x000000057a0e7c11 */ /* 0x000fe4000f8a10ff */
[----:B------:R-:W-:Y:S02]  /*7d20*/  LEA.HI.X R15, R20, UR9, R15, 0x2, P2 ;  /* 0x00000009140f7c11 */ /* 0x000fe400090f140f */
[----:B------:R-:W-:Y:S02]  /*7d30*/  LEA.HI.X R19, R16, UR9, R19, 0x2, P4 ;  /* 0x0000000910137c11 */ /* 0x000fe4000a0f1413 */
[----:B------:R-:W-:Y:S02]  /*7d40*/  LEA.HI.X R17, R18, UR9, R17, 0x2, P3 ;  /* 0x0000000912117c11 */ /* 0x000fe400098f1411 */
[----:B------:R-:W-:Y:S02]  /*7d50*/  SHF.R.S32.HI R22, RZ, 0x1f, R123 ;  /* 0x0000001fff167819 */ /* 0x000fe4000001147b */
[----:B------:R-:W-:-:S02]  /*7d60*/  LEA R16, P2, R123, UR5, 0x2 ;  /* 0x000000057b107c11 */ /* 0x000fc4000f8410ff */
[----:B------:R-:W-:Y:S02]  /*7d70*/  SHF.R.S32.HI R23, RZ, 0x1f, R125 ;  /* 0x0000001fff177819 */ /* 0x000fe4000001147d */
[----:B------:R-:W-:Y:S02]  /*7d80*/  LEA R18, P3, R125, UR5, 0x2 ;  /* 0x000000057d127c11 */ /* 0x000fe4000f8610ff */
[----:B------:R-:W-:Y:S02]  /*7d90*/  LEA.HI.X R21, R122, UR9, R21, 0x2, P5 ;  /* 0x000000097a157c11 */ /* 0x000fe4000a8f1415 */
[----:B------:R-:W-:Y:S01]  /*7da0*/  SHF.R.S32.HI R88, RZ, 0x1f, R124 ;  /* 0x0000001fff587819 */ /* 0x000fe2000001147c */
[----:B------:R-:W2:Y:S01]  /*7db0*/  LDL.LU R122, [R1+0xe4] ;  /* 0x0000e400017a7983 */ /* 0x000ea20000300800 */
[----:B------:R-:W-:Y:S02]  /*7dc0*/  LEA R20, P4, R124, UR5, 0x2 ;  /* 0x000000057c147c11 */ /* 0x000fe4000f8810ff */
[----:B------:R-:W-:-:S02]  /*7dd0*/  SHF.R.S32.HI R96, RZ, 0x1f, R92 ;  /* 0x0000001fff607819 */ /* 0x000fc4000001145c */
[----:B------:R-:W-:Y:S02]  /*7de0*/  LEA R97, P5, R92, UR5, 0x2 ;  /* 0x000000055c617c11 */ /* 0x000fe4000f8a10ff */
[----:B------:R-:W-:Y:S02]  /*7df0*/  LEA.HI.X R22, R123, UR9, R22, 0x2, P2 ;  /* 0x000000097b167c11 */ /* 0x000fe400090f1416 */
[----:B------:R-:W-:Y:S01]  /*7e00*/  LEA.HI.X R23, R125, UR9, R23, 0x2, P3 ;  /* 0x000000097d177c11 */ /* 0x000fe200098f1417 */
[----:B------:R-:W2:Y:S01]  /*7e10*/  LDL.LU R123, [R1+0xe8] ;  /* 0x0000e800017b7983 */ /* 0x000ea20000300800 */
[----:B------:R-:W-:Y:S02]  /*7e20*/  LEA.HI.X R88, R124, UR9, R88, 0x2, P4 ;  /* 0x000000097c587c11 */ /* 0x000fe4000a0f1458 */
[----:B------:R-:W-:Y:S01]  /*7e30*/  LEA.HI.X R96, R92, UR9, R96, 0x2, P5 ;  /* 0x000000095c607c11 */ /* 0x000fe2000a8f1460 */
[----:B------:R-:W2:Y:S04]  /*7e40*/  LDL.LU R125, [R1+0xec] ;  /* 0x0000ec00017d7983 */ /* 0x000ea80000300800 */
[----:B------:R-:W2:Y:S04]  /*7e50*/  LDL.LU R124, [R1+0xf0] ;  /* 0x0000f000017c7983 */ /* 0x000ea80000300800 */
[----:B------:R-:W2:Y:S04]  /*7e60*/  LDL.LU R92, [R1+0xf4] ;  /* 0x0000f400015c7983 */ /* 0x000ea80000300800 */
[----:B-1----:R-:W2:Y:S04]  /*7e70*/  LDL.LU R5, [R1+0xf8] ;  /* 0x0000f80001057983 */ /* 0x002ea80000300800 */
[----:B------:R-:W2:Y:S04]  /*7e80*/  LDL.LU R4, [R1+0xfc] ;  /* 0x0000fc0001047983 */ /* 0x000ea80000300800 */
[----:B------:R-:W2:Y:S04]  /*7e90*/  LDL.LU R89, [R1+0x104] ;  /* 0x0001040001597983 */ /* 0x000ea80000300800 */
[----:B------:R-:W2:Y:S04]  /*7ea0*/  LDL.LU R0, [R1+0x108] ;  /* 0x0001080001007983 */ /* 0x000ea80000300800 */
[----:B------:R-:W2:Y:S01]  /*7eb0*/  LDL.LU R3, [R1+0x10c] ;  /* 0x00010c0001037983 */ /* 0x000ea20000300800 */
[----:B---3--:R-:W-:-:S02]  /*7ec0*/  SHF.R.S32.HI R98, RZ, 0x1f, R109 ;  /* 0x0000001fff627819 */ /* 0x008fc4000001146d */
[----:B------:R-:W-:Y:S02]  /*7ed0*/  LEA R99, P2, R109, UR5, 0x2 ;  /* 0x000000056d637c11 */ /* 0x000fe4000f8410ff */
[----:B----4-:R-:W-:Y:S02]  /*7ee0*/  SHF.R.S32.HI R100, RZ, 0x1f, R106 ;  /* 0x0000001fff647819 */ /* 0x010fe4000001146a */
[----:B------:R-:W-:Y:S02]  /*7ef0*/  LEA R101, P3, R106, UR5, 0x2 ;  /* 0x000000056a657c11 */ /* 0x000fe4000f8610ff */
[----:B--2---:R-:W-:Y:S02]  /*7f00*/  SHF.R.S32.HI R102, RZ, 0x1f, R107 ;  /* 0x0000001fff667819 */ /* 0x004fe4000001146b */
[----:B------:R-:W-:Y:S02]  /*7f10*/  LEA R103, P4, R107, UR5, 0x2 ;  /* 0x000000056b677c11 */ /* 0x000fe4000f8810ff */
[----:B------:R-:W-:-:S02]  /*7f20*/  SHF.R.S32.HI R104, RZ, 0x1f, R94 ;  /* 0x0000001fff687819 */ /* 0x000fc4000001145e */
[----:B------:R-:W-:Y:S02]  /*7f30*/  LEA R105, P5, R94, UR5, 0x2 ;  /* 0x000000055e697c11 */ /* 0x000fe4000f8a10ff */
[----:B------:R-:W-:Y:S02]  /*7f40*/  LEA.HI.X R98, R109, UR9, R98, 0x2, P2 ;  /* 0x000000096d627c11 */ /* 0x000fe400090f1462 */
[----:B------:R-:W-:Y:S02]  /*7f50*/  LEA.HI.X R100, R106, UR9, R100, 0x2, P3 ;  /* 0x000000096a647c11 */ /* 0x000fe400098f1464 */
[----:B------:R-:W-:Y:S02]  /*7f60*/  SHF.R.S32.HI R108, RZ, 0x1f, R90 ;  /* 0x0000001fff6c7819 */ /* 0x000fe4000001145a */
[----:B------:R-:W-:Y:S02]  /*7f70*/  LEA R109, P3, R90, UR5, 0x2 ;  /* 0x000000055a6d7c11 */ /* 0x000fe4000f8610ff */
[----:B------:R-:W-:-:S02]  /*7f80*/  LEA.HI.X R102, R107, UR9, R102, 0x2, P4 ;  /* 0x000000096b667c11 */ /* 0x000fc4000a0f1466 */
[----:B------:R-:W-:Y:S02]  /*7f90*/  LEA.HI.X R104, R94, UR9, R104, 0x2, P5 ;  /* 0x000000095e687c11 */ /* 0x000fe4000a8f1468 */
[----:B------:R-:W-:Y:S01]  /*7fa0*/  SHF.R.S32.HI R110, RZ, 0x1f, R91 ;  /* 0x0000001fff6e7819 */ /* 0x000fe2000001145b */
[----:B------:R-:W2:Y:S01]  /*7fb0*/  LDL.LU R94, [R1+0x110] ;  /* 0x00011000015e7983 */ /* 0x000ea20000300800 */
[----:B------:R-:W-:Y:S02]  /*7fc0*/  LEA R111, P4, R91, UR5, 0x2 ;  /* 0x000000055b6f7c11 */ /* 0x000fe4000f8810ff */
[----:B------:R-:W-:Y:S02]  /*7fd0*/  SHF.R.S32.HI R106, RZ, 0x1f, R95 ;  /* 0x0000001fff6a7819 */ /* 0x000fe4000001145f */
[----:B------:R-:W-:Y:S02]  /*7fe0*/  LEA R107, P2, R95, UR5, 0x2 ;  /* 0x000000055f6b7c11 */ /* 0x000fe4000f8410ff */
[----:B------:R-:W-:-:S02]  /*7ff0*/  LEA.HI.X R108, R90, UR9, R108, 0x2, P3 ;  /* 0x000000095a6c7c11 */ /* 0x000fc400098f146c */
[----:B------:R-:W3:Y:S01]  /*8000*/  LDL.LU R90, [R1+0x114] ;  /* 0x00011400015a7983 */ /* 0x000ee20000300800 */
[----:B------:R-:W-:Y:S02]  /*8010*/  LEA.HI.X R110, R91, UR9, R110, 0x2, P4 ;  /* 0x000000095b6e7c11 */ /* 0x000fe4000a0f146e */
[----:B------:R-:W-:Y:S01]  /*8020*/  LEA.HI.X R106, R95, UR9, R106, 0x2, P2 ;  /* 0x000000095f6a7c11 */ /* 0x000fe200090f146a */
[----:B------:R-:W4:Y:S04]  /*8030*/  LDL.LU R91, [R1+0x118] ;  /* 0x00011800015b7983 */ /* 0x000f280000300800 */
[----:B------:R-:W4:Y:S04]  /*8040*/  LDL.LU R2, [R1+0x11c] ;  /* 0x00011c0001027983 */ /* 0x000f280000300800 */
[----:B------:R-:W4:Y:S04]  /*8050*/  LDL.LU R93, [R1+0x120] ;  /* 0x00012000015d7983 */ /* 0x000f280000300800 */
[----:B------:R-:W4:Y:S01]  /*8060*/  LDL.LU R95, [R1+0x124] ;  /* 0x00012400015f7983 */ /* 0x000f220000300800 */
[----:B------:R-:W-:-:S02]  /*8070*/  SHF.R.S32.HI R112, RZ, 0x1f, R122 ;  /* 0x0000001fff707819 */ /* 0x000fc4000001147a */
[----:B------:R-:W-:-:S04]  /*8080*/  LEA R113, P5, R122, UR5, 0x2 ;  /* 0x000000057a717c11 */ /* 0x000fc8000f8a10ff */
[----:B------:R-:W-:Y:S02]  /*8090*/  LEA.HI.X R112, R122, UR9, R112, 0x2, P5 ;  /* 0x000000097a707c11 */ /* 0x000fe4000a8f1470 */
[----:B------:R-:W-:Y:S02]  /*80a0*/  SHF.R.S32.HI R114, RZ, 0x1f, R123 ;  /* 0x0000001fff727819 */ /* 0x000fe4000001147b */
[----:B------:R-:W-:Y:S02]  /*80b0*/  LEA R115, P2, R123, UR5, 0x2 ;  /* 0x000000057b737c11 */ /* 0x000fe4000f8410ff */
[----:B------:R-:W-:Y:S02]  /*80c0*/  SHF.R.S32.HI R116, RZ, 0x1f, R125 ;  /* 0x0000001fff747819 */ /* 0x000fe4000001147d */
[----:B------:R-:W-:Y:S02]  /*80d0*/  LEA R117, P3, R125, UR5, 0x2 ;  /* 0x000000057d757c11 */ /* 0x000fe4000f8610ff */
[----:B------:R-:W-:-:S02]  /*80e0*/  SHF.R.S32.HI R118, RZ, 0x1f, R124 ;  /* 0x0000001fff767819 */ /* 0x000fc4000001147c */
[----:B------:R-:W-:Y:S02]  /*80f0*/  LEA R119, P4, R124, UR5, 0x2 ;  /* 0x000000057c777c11 */ /* 0x000fe4000f8810ff */
[----:B------:R-:W-:Y:S02]  /*8100*/  SHF.R.S32.HI R120, RZ, 0x1f, R92 ;  /* 0x0000001fff787819 */ /* 0x000fe4000001145c */
[C---:B------:R-:W-:Y:S02]  /*8110*/  LEA R121, P5, R92.reuse, UR5, 0x2 ;  /* 0x000000055c797c11 */ /* 0x040fe4000f8a10ff */
[----:B------:R-:W-:Y:S02]  /*8120*/  LEA.HI.X R114, R123, UR9, R114, 0x2, P2 ;  /* 0x000000097b727c11 */ /* 0x000fe400090f1472 */
[----:B------:R-:W-:Y:S02]  /*8130*/  LEA.HI.X R120, R92, UR9, R120, 0x2, P5 ;  /* 0x000000095c787c11 */ /* 0x000fe4000a8f1478 */
[----:B------:R-:W-:Y:S01]  /*8140*/  LEA.HI.X R116, R125, UR9, R116, 0x2, P3 ;  /* 0x000000097d747c11 */ /* 0x000fe200098f1474 */
[----:B------:R-:W4:Y:S01]  /*8150*/  LDL.LU R92, [R1+0x128] ;  /* 0x00012800015c7983 */ /* 0x000f220000300800 */
[----:B------:R-:W-:-:S02]  /*8160*/  LEA.HI.X R118, R124, UR9, R118, 0x2, P4 ;  /* 0x000000097c767c11 */ /* 0x000fc4000a0f1476 */
[----:B------:R-:W-:Y:S02]  /*8170*/  SHF.R.S32.HI R122, RZ, 0x1f, R5 ;  /* 0x0000001fff7a7819 */ /* 0x000fe40000011405 */
[C---:B------:R-:W-:Y:S02]  /*8180*/  LEA R123, P2, R5.reuse, UR5, 0x2 ;  /* 0x00000005057b7c11 */ /* 0x040fe4000f8410ff */
[----:B------:R-:W-:Y:S02]  /*8190*/  SHF.R.S32.HI R124, RZ, 0x1f, R4 ;  /* 0x0000001fff7c7819 */ /* 0x000fe40000011404 */
[C---:B------:R-:W-:Y:S02]  /*81a0*/  LEA R125, P3, R4.reuse, UR5, 0x2 ;  /* 0x00000005047d7c11 */ /* 0x040fe4000f8610ff */
[----:B------:R-:W-:Y:S02]  /*81b0*/  LEA.HI.X R122, R5, UR9, R122, 0x2, P2 ;  /* 0x00000009057a7c11 */ /* 0x000fe400090f147a */
[----:B------:R-:W-:Y:S01]  /*81c0*/  LEA.HI.X R124, R4, UR9, R124, 0x2, P3 ;  /* 0x00000009047c7c11 */ /* 0x000fe200098f147c */
[----:B------:R-:W4:Y:S01]  /*81d0*/  LDL.LU R5, [R1+0x12c] ;  /* 0x00012c0001057983 */ /* 0x000f220000300800 */
[----:B------:R-:W-:-:S03]  /*81e0*/  SHF.R.S32.HI R63, RZ, 0x1f, R89 ;  /* 0x0000001fff3f7819 */ /* 0x000fc60000011459 */
[----:B------:R-:W4:Y:S01]  /*81f0*/  LDL.LU R4, [R1+0x17c] ;  /* 0x00017c0001047983 */ /* 0x000f220000300800 */
[----:B------:R-:W-:-:S04]  /*8200*/  LEA R67, P4, R89, UR5, 0x2 ;  /* 0x0000000559437c11 */ /* 0x000fc8000f8810ff */
[----:B------:R-:W-:Y:S02]  /*8210*/  LEA.HI.X R63, R89, UR9, R63, 0x2, P4 ;  /* 0x00000009593f7c11 */ /* 0x000fe4000a0f143f */
[----:B------:R-:W4:Y:S01]  /*8220*/  LDL.LU R89, [R1+0x180] ;  /* 0x0001800001597983 */ /* 0x000f220000300800 */
[----:B------:R-:W-:Y:S02]  /*8230*/  SHF.R.S32.HI R61, RZ, 0x1f, R0 ;  /* 0x0000001fff3d7819 */ /* 0x000fe40000011400 */
[C---:B------:R-:W-:Y:S02]  /*8240*/  LEA R66, P5, R0.reuse, UR5, 0x2 ;  /* 0x0000000500427c11 */ /* 0x040fe4000f8a10ff */
[----:B------:R-:W-:Y:S02]  /*8250*/  SHF.R.S32.HI R59, RZ, 0x1f, R3 ;  /* 0x0000001fff3b7819 */ /* 0x000fe40000011403 */
[----:B------:R-:W-:Y:S02]  /*8260*/  LEA R65, P2, R3, UR5, 0x2 ;  /* 0x0000000503417c11 */ /* 0x000fe4000f8410ff */
[----:B------:R-:W-:-:S02]  /*8270*/  LEA.HI.X R61, R0, UR9, R61, 0x2, P5 ;  /* 0x00000009003d7c11 */ /* 0x000fc4000a8f143d */
[----:B------:R-:W4:Y:S01]  /*8280*/  LDL.LU R0, [R1+0x184] ;  /* 0x0001840001007983 */ /* 0x000f220000300800 */
[----:B------:R-:W-:-:S03]  /*8290*/  LEA.HI.X R59, R3, UR9, R59, 0x2, P2 ;  /* 0x00000009033b7c11 */ /* 0x000fc600090f143b */
[----:B------:R-:W4:Y:S01]  /*82a0*/  LDL.LU R3, [R1+0x188] ;  /* 0x0001880001037983 */ /* 0x000f220000300800 */
[----:B--2---:R-:W-:Y:S02]  /*82b0*/  SHF.R.S32.HI R57, RZ, 0x1f, R94 ;  /* 0x0000001fff397819 */ /* 0x004fe4000001145e */
[----:B------:R-:W-:-:S04]  /*82c0*/  LEA R64, P3, R94, UR5, 0x2 ;  /* 0x000000055e407c11 */ /* 0x000fc8000f8610ff */
[----:B------:R-:W-:Y:S02]  /*82d0*/  LEA.HI.X R57, R94, UR9, R57, 0x2, P3 ;  /* 0x000000095e397c11 */ /* 0x000fe400098f1439 */
[----:B------:R-:W2:Y:S01]  /*82e0*/  LDL.LU R94, [R1+0x18c] ;  /* 0x00018c00015e7983 */ /* 0x000ea20000300800 */
[----:B---3--:R-:W-:Y:S02]  /*82f0*/  SHF.R.S32.HI R55, RZ, 0x1f, R90 ;  /* 0x0000001fff377819 */ /* 0x008fe4000001145a */
[----:B------:R-:W-:Y:S02]  /*8300*/  LEA R62, P4, R90, UR5, 0x2 ;  /* 0x000000055a3e7c11 */ /* 0x000fe4000f8810ff */
[----:B----4-:R-:W-:Y:S02]  /*8310*/  SHF.R.S32.HI R53, RZ, 0x1f, R91 ;  /* 0x0000001fff357819 */ /* 0x010fe4000001145b */
[----:B------:R-:W-:Y:S02]  /*8320*/  LEA R60, P5, R91, UR5, 0x2 ;  /* 0x000000055b3c7c11 */ /* 0x000fe4000f8a10ff */
[----:B------:R-:W-:-:S02]  /*8330*/  SHF.R.S32.HI R51, RZ, 0x1f, R2 ;  /* 0x0000001fff337819 */ /* 0x000fc40000011402 */
[----:B------:R-:W-:Y:S02]  /*8340*/  LEA R58, P2, R2, UR5, 0x2 ;  /* 0x00000005023a7c11 */ /* 0x000fe4000f8410ff */
[----:B------:R-:W-:Y:S02]  /*8350*/  LEA.HI.X R55, R90, UR9, R55, 0x2, P4 ;  /* 0x000000095a377c11 */ /* 0x000fe4000a0f1437 */
[----:B------:R-:W-:Y:S01]  /*8360*/  SHF.R.S32.HI R49, RZ, 0x1f, R93 ;  /* 0x0000001fff317819 */ /* 0x000fe2000001145d */
[----:B------:R-:W3:Y:S01]  /*8370*/  LDL.LU R90, [R1+0x190] ;  /* 0x00019000015a7983 */ /* 0x000ee20000300800 */
[----:B------:R-:W-:Y:S02]  /*8380*/  LEA R56, P3, R93, UR5, 0x2 ;  /* 0x000000055d387c11 */ /* 0x000fe4000f8610ff */
[----:B------:R-:W-:Y:S02]  /*8390*/  SHF.R.S32.HI R47, RZ, 0x1f, R95 ;  /* 0x0000001fff2f7819 */ /* 0x000fe4000001145f */
[----:B------:R-:W-:-:S02]  /*83a0*/  LEA R54, P4, R95, UR5, 0x2 ;  /* 0x000000055f367c11 */ /* 0x000fc4000f8810ff */
[----:B------:R-:W-:Y:S02]  /*83b0*/  LEA.HI.X R53, R91, UR9, R53, 0x2, P5 ;  /* 0x000000095b357c11 */ /* 0x000fe4000a8f1435 */
[----:B------:R-:W4:Y:S01]  /*83c0*/  LDL.LU R91, [R1+0x194] ;  /* 0x00019400015b7983 */ /* 0x000f220000300800 */
[----:B------:R-:W-:Y:S02]  /*83d0*/  LEA.HI.X R51, R2, UR9, R51, 0x2, P2 ;  /* 0x0000000902337c11 */ /* 0x000fe400090f1433 */
[----:B------:R-:W-:Y:S01]  /*83e0*/  LEA.HI.X R49, R93, UR9, R49, 0x2, P3 ;  /* 0x000000095d317c11 */ /* 0x000fe200098f1431 */
[----:B------:R-:W4:Y:S01]  /*83f0*/  LDL.LU R2, [R1+0x198] ;  /* 0x0001980001027983 */ /* 0x000f220000300800 */
[----:B------:R-:W-:-:S03]  /*8400*/  LEA.HI.X R47, R95, UR9, R47, 0x2, P4 ;  /* 0x000000095f2f7c11 */ /* 0x000fc6000a0f142f */
[----:B------:R-:W4:Y:S04]  /*8410*/  LDL.LU R93, [R1+0x19c] ;  /* 0x00019c00015d7983 */ /* 0x000f280000300800 */
[----:B------:R-:W4:Y:S01]  /*8420*/  LDL.LU R95, [R1+0x1a0] ;  /* 0x0001a000015f7983 */ /* 0x000f220000300800 */
[----:B------:R-:W-:Y:S02]  /*8430*/  SHF.R.S32.HI R45, RZ, 0x1f, R92 ;  /* 0x0000001fff2d7819 */ /* 0x000fe4000001145c */
[----:B------:R-:W-:-:S04]  /*8440*/  LEA R52, P5, R92, UR5, 0x2 ;  /* 0x000000055c347c11 */ /* 0x000fc8000f8a10ff */
[----:B------:R-:W-:Y:S02]  /*8450*/  LEA.HI.X R45, R92, UR9, R45, 0x2, P5 ;  /* 0x000000095c2d7c11 */ /* 0x000fe4000a8f142d */
        /* <DEDUP_REMOVED lines=10> */
[C---:B------:R-:W-:Y:S01]  /*8500*/  LEA R50, P2, R5.reuse, UR5, 0x2 ;  /* 0x0000000505327c11 */ /* 0x040fe2000f8410ff */
[----:B------:R-:W4:Y:S01]  /*8510*/  LDL.LU R6, [R1+0x1cc] ;  /* 0x0001cc0001067983 */ /* 0x000f220000300800 */
[----:B------:R-:W-:Y:S02]  /*8520*/  SHF.R.S32.HI R37, RZ, 0x1f, R0 ;  /* 0x0000001fff257819 */ /* 0x000fe40000011400 */
[----:B------:R-:W-:Y:S02]  /*8530*/  LEA R44, P5, R0, UR5, 0x2 ;  /* 0x00000005002c7c11 */ /* 0x000fe4000f8a10ff */
[----:B------:R-:W-:-:S02]  /*8540*/  LEA.HI.X R43, R5, UR9, R43, 0x2, P2 ;  /* 0x00000009052b7c11 */ /* 0x000fc400090f142b */
[----:B------:R-:W-:Y:S02]  /*8550*/  SHF.R.S32.HI R35, RZ, 0x1f, R3 ;  /* 0x0000001fff237819 */ /* 0x000fe40000011403 */
[C---:B------:R-:W-:Y:S02]  /*8560*/  LEA R42, P2, R3.reuse, UR5, 0x2 ;  /* 0x00000005032a7c11 */ /* 0x040fe4000f8410ff */
[----:B------:R-:W-:Y:S02]  /*8570*/  LEA.HI.X R37, R0, UR9, R37, 0x2, P5 ;  /* 0x0000000900257c11 */ /* 0x000fe4000a8f1425 */
        /* <DEDUP_REMOVED lines=8> */
[----:B------:R-:W-:-:S04]  /*8600*/  LEA R38, P4, R90, UR5, 0x2 ;  /* 0x000000055a267c11 */ /* 0x000fc8000f8810ff */
[----:B------:R-:W-:Y:S02]  /*8610*/  LEA.HI.X R31, R90, UR9, R31, 0x2, P4 ;  /* 0x000000095a1f7c11 */ /* 0x000fe4000a0f141f */
[----:B------:R-:W3:Y:S01]  /*8620*/  LDL.LU R90, [R1+0x1e0] ;  /* 0x0001e000015a7983 */ /* 0x000ee20000300800 */
[----:B----4-:R-:W-:Y:S02]  /*8630*/  SHF.R.S32.HI R29, RZ, 0x1f, R91 ;  /* 0x0000001fff1d7819 */ /* 0x010fe4000001145b */
[C---:B------:R-:W-:Y:S02]  /*8640*/  LEA R36, P5, R91.reuse, UR5, 0x2 ;  /* 0x000000055b247c11 */ /* 0x040fe4000f8a10ff */
[----:B------:R-:W-:Y:S02]  /*8650*/  SHF.R.S32.HI R27, RZ, 0x1f, R2 ;  /* 0x0000001fff1b7819 */ /* 0x000fe40000011402 */
[----:B------:R-:W-:Y:S02]  /*8660*/  LEA R34, P2, R2, UR5, 0x2 ;  /* 0x0000000502227c11 */ /* 0x000fe4000f8410ff */
[----:B------:R-:W-:-:S02]  /*8670*/  LEA.HI.X R29, R91, UR9, R29, 0x2, P5 ;  /* 0x000000095b1d7c11 */ /* 0x000fc4000a8f141d */
[----:B------:R-:W-:Y:S01]  /*8680*/  SHF.R.S32.HI R25, RZ, 0x1f, R93 ;  /* 0x0000001fff197819 */ /* 0x000fe2000001145d */
[----:B------:R-:W4:Y:S01]  /*8690*/  LDL.LU R91, [R1+0x1e4] ;  /* 0x0001e400015b7983 */ /* 0x000f220000300800 */
[----:B------:R-:W-:Y:S02]  /*86a0*/  SHF.R.S32.HI R72, RZ, 0x1f, R95 ;  /* 0x0000001fff487819 */ /* 0x000fe4000001145f */
[----:B------:R-:W-:Y:S02]  /*86b0*/  LEA R30, P4, R95, UR5, 0x2 ;  /* 0x000000055f1e7c11 */ /* 0x000fe4000f8810ff */
[----:B------:R-:W-:Y:S02]  /*86c0*/  LEA R32, P3, R93, UR5, 0x2 ;  /* 0x000000055d207c11 */ /* 0x000fe4000f8610ff */
        /* <DEDUP_REMOVED lines=20> */
[----:B------:R-:W-:Y:S02]  /*8810*/  LEA R73, P4, R6, UR5, 0x2 ;  /* 0x0000000506497c11 */ /* 0x000fe4000f8810ff */
[----:B------:R-:W-:Y:S02]  /*8820*/  SHF.R.S32.HI R71, RZ, 0x1f, R0 ;  /* 0x0000001fff477819 */ /* 0x000fe40000011400 */
[----:B------:R-:W-:Y:S02]  /*8830*/  LEA R77, P5, R0, UR5, 0x2 ;  /* 0x00000005004d7c11 */ /* 0x000fe4000f8a10ff */
[----:B------:R-:W-:-:S02]  /*8840*/  LEA.HI.X R80, R6, UR9, R70, 0x2, P4 ;  /* 0x0000000906507c11 */ /* 0x000fc4000a0f1446 */
[----:B------:R-:W-:Y:S01]  /*8850*/  LEA.HI.X R83, R0, UR9, R71, 0x2, P5 ;  /* 0x0000000900537c11 */ /* 0x000fe2000a8f1447 */
[----:B------:R-:W4:Y:S01]  /*8860*/  LDL.LU R6, [R1+0x31c] ;  /* 0x00031c0001067983 */ /* 0x000f220000300800 */
[----:B------:R-:W-:Y:S02]  /*8870*/  SHF.R.S32.HI R68, RZ, 0x1f, R3 ;  /* 0x0000001fff447819 */ /* 0x000fe40000011403 */
[----:B------:R-:W-:-:S04]  /*8880*/  LEA R74, P2, R3, UR5, 0x2 ;  /* 0x00000005034a7c11 */ /* 0x000fc8000f8410ff */
[----:B------:R-:W-:Y:S02]  /*8890*/  LEA.HI.X R84, R3, UR9, R68, 0x2, P2 ;  /* 0x0000000903547c11 */ /* 0x000fe400090f1444 */
[----:B--2---:R-:W-:Y:S02]  /*88a0*/  SHF.R.S32.HI R69, RZ, 0x1f, R94 ;  /* 0x0000001fff457819 */ /* 0x004fe4000001145e */
[----:B------:R-:W-:-:S04]  /*88b0*/  LEA R78, P3, R94, UR5, 0x2 ;  /* 0x000000055e4e7c11 */ /* 0x000fc8000f8610ff */
[----:B------:R-:W-:Y:S02]  /*88c0*/  LEA.HI.X R87, R94, UR9, R69, 0x2, P3 ;  /* 0x000000095e577c11 */ /* 0x000fe400098f1445 */
[----:B---3--:R-:W-:Y:S02]  /*88d0*/  SHF.R.S32.HI R70, RZ, 0x1f, R90 ;  /* 0x0000001fff467819 */ /* 0x008fe4000001145a */
[----:B------:R-:W-:-:S04]  /*88e0*/  LEA R81, P4, R90, UR5, 0x2 ;  /* 0x000000055a517c11 */ /* 0x000fc8000f8810ff */
[----:B------:R-:W-:Y:S02]  /*88f0*/  LEA.HI.X R90, R90, UR9, R70, 0x2, P4 ;  /* 0x000000095a5a7c11 */ /* 0x000fe4000a0f1446 */
[----:B----4-:R-:W-:Y:S02]  /*8900*/  SHF.R.S32.HI R71, RZ, 0x1f, R91 ;  /* 0x0000001fff477819 */ /* 0x010fe4000001145b */
[----:B------:R-:W-:-:S04]  /*8910*/  LEA R85, P5, R91, UR5, 0x2 ;  /* 0x000000055b557c11 */ /* 0x000fc8000f8a10ff */
[----:B------:R-:W-:Y:S01]  /*8920*/  LEA.HI.X R94, R91, UR9, R71, 0x2, P5 ;  /* 0x000000095b5e7c11 */ /* 0x000fe2000a8f1447 */
[----:B------:R1:W-:Y:S01]  /*8930*/  STL [R1+0x30c], R90 ;  /* 0x00030c5a01007387 */ /* 0x0003e20000100800 */
[----:B------:R-:W-:Y:S02]  /*8940*/  SHF.R.S32.HI R68, RZ, 0x1f, R95 ;  /* 0x0000001fff447819 */ /* 0x000fe4000001145f */
[----:B------:R-:W-:Y:S02]  /*8950*/  LEA R82, P2, R95, UR5, 0x2 ;  /* 0x000000055f527c11 */ /* 0x000fe4000f8410ff */
[----:B------:R-:W-:Y:S02]  /*8960*/  SHF.R.S32.HI R69, RZ, 0x1f, R2 ;  /* 0x0000001fff457819 */ /* 0x000fe40000011402 */
[----:B------:R-:W-:Y:S01]  /*8970*/  LEA R86, P3, R2, UR5, 0x2 ;  /* 0x0000000502567c11 */ /* 0x000fe2000f8610ff */
[----:B-1----:R-:W2:Y:S01]  /*8980*/  LDL.LU R90, [R1+0x204] ;  /* 0x00020400015a7983 */ /* 0x002ea20000300800 */
[----:B------:R-:W-:-:S02]  /*8990*/  SHF.R.S32.HI R70, RZ, 0x1f, R93 ;  /* 0x0000001fff467819 */ /* 0x000fc4000001145d */
[C---:B------:R-:W-:Y:S02]  /*89a0*/  LEA R91, P4, R93.reuse, UR5, 0x2 ;  /* 0x000000055d5b7c11 */ /* 0x040fe4000f8810ff */
[----:B------:R-:W-:Y:S02]  /*89b0*/  LEA.HI.X R0, R2, UR9, R69, 0x2, P3 ;  /* 0x0000000902007c11 */ /* 0x000fe400098f1445 */
[----:B------:R-:W-:Y:S02]  /*89c0*/  LEA.HI.X R2, R93, UR9, R70, 0x2, P4 ;  /* 0x000000095d027c11 */ /* 0x000fe4000a0f1446 */
[----:B------:R-:W-:Y:S02]  /*89d0*/  LEA.HI.X R95, R95, UR9, R68, 0x2, P2 ;  /* 0x000000095f5f7c11 */ /* 0x000fe400090f1444 */
[----:B------:R-:W-:Y:S02]  /*89e0*/  LEA R3, P5, R92, UR5, 0x2 ;  /* 0x000000055c037c11 */ /* 0x000fe4000f8a10ff */
[----:B------:R-:W-:-:S03]  /*89f0*/  SHF.R.S32.HI R71, RZ, 0x1f, R92 ;  /* 0x0000001fff477819 */ /* 0x000fc6000001145c */
[----:B------:R1:W-:Y:S01]  /*8a00*/  STL [R1+0xf0], R3 ;  /* 0x0000f00301007387 */ /* 0x0003e20000100800 */
[----:B------:R-:W-:-:S03]  /*8a10*/  SHF.R.S32.HI R68, RZ, 0x1f, R5 ;  /* 0x0000001fff447819 */ /* 0x000fc60000011405 */
[----:B------:R3:W-:Y:S01]  /*8a20*/  STL [R1+0xf8], R0 ;  /* 0x0000f80001007387 */ /* 0x0007e20000100800 */
[----:B-1----:R-:W-:Y:S02]  /*8a30*/  LEA.HI.X R3, R92, UR9, R71, 0x2, P5 ;  /* 0x000000095c037c11 */ /* 0x002fe4000a8f1447 */
[C---:B------:R-:W-:Y:S02]  /*8a40*/  LEA R92, P2, R5.reuse, UR5, 0x2 ;  /* 0x00000005055c7c11 */ /* 0x040fe4000f8410ff */
[----:B------:R-:W-:Y:S02]  /*8a50*/  LEA R93, P3, R4, UR5, 0x2 ;  /* 0x00000005045d7c11 */ /* 0x000fe4000f8610ff */
[----:B------:R-:W-:-:S03]  /*8a60*/  LEA.HI.X R68, R5, UR9, R68, 0x2, P2 ;  /* 0x0000000905447c11 */ /* 0x000fc600090f1444 */
[----:B------:R1:W-:Y:S01]  /*8a70*/  STL [R1+0x100], R93 ;  /* 0x0001005d01007387 */ /* 0x0003e20000100800 */
[----:B------:R-:W-:-:S03]  /*8a80*/  SHF.R.S32.HI R69, RZ, 0x1f, R4 ;  /* 0x0000001fff457819 */ /* 0x000fc60000011404 */
[----:B------:R-:W4:Y:S01]  /*8a90*/  LDL.LU R5, [R1+0x318] ;  /* 0x0003180001057983 */ /* 0x000f220000300800 */
[----:B------:R-:W-:Y:S02]  /*8aa0*/  SHF.R.S32.HI R70, RZ, 0x1f, R89 ;  /* 0x0000001fff467819 */ /* 0x000fe40000011459 */
[C---:B---3--:R-:W-:Y:S02]  /*8ab0*/  LEA R0, P4, R89.reuse, UR5, 0x2 ;  /* 0x0000000559007c11 */ /* 0x048fe4000f8810ff */
[----:B------:R-:W-:Y:S02]  /*8ac0*/  LEA.HI.X R69, R4, UR9, R69, 0x2, P3 ;  /* 0x0000000904457c11 */ /* 0x000fe400098f1445 */
[----:B------:R-:W3:Y:S01]  /*8ad0*/  LDL.LU R4, [R1+0x314] ;  /* 0x0003140001047983 */ /* 0x000ee20000300800 */
[----:B------:R-:W-:-:S03]  /*8ae0*/  LEA.HI.X R70, R89, UR9, R70, 0x2, P4 ;  /* 0x0000000959467c11 */ /* 0x000fc6000a0f1446 */
[----:B------:R-:W3:Y:S01]  /*8af0*/  LDL.LU R89, [R1+0x310] ;  /* 0x0003100001597983 */ /* 0x000ee20000300800 */
[----:B------:R-:W-:-:S04]  /*8b00*/  IADD3 R6, P2, R6, UR22, RZ ;  /* 0x0000001606067c10 */ /* 0x000fc8000ff5e0ff */
[----:B------:R-:W-:Y:S02]  /*8b10*/  IADD3.X R13, R13, UR23, RZ, P2, !PT ;  /* 0x000000170d0d7c10 */ /* 0x000fe400097fe4ff */
        /* <DEDUP_REMOVED lines=10> */
[----:B--2---:R-:W-:Y:S02]  /*8bc0*/  SHF.R.S32.HI R71, RZ, 0x1f, R90 ;  /* 0x0000001fff477819 */ /* 0x004fe4000001145a */
[----:B-1----:R-:W-:-:S04]  /*8bd0*/  LEA R93, P5, R90, UR5, 0x2 ;  /* 0x000000055a5d7c11 */ /* 0x002fc8000f8a10ff */
[----:B------:R-:W-:Y:S02]  /*8be0*/  LEA.HI.X R71, R90, UR9, R71, 0x2, P5 ;  /* 0x000000095a477c11 */ /* 0x000fe4000a8f1447 */
[----:B----4-:R-:W-:-:S04]  /*8bf0*/  IADD3 R5, P4, R5, UR22, RZ ;  /* 0x0000001605057c10 */ /* 0x010fc8000ff9e0ff */
[----:B------:R-:W-:Y:S02]  /*8c00*/  IADD3.X R11, R11, UR23, RZ, P4, !PT ;  /* 0x000000170b0b7c10 */ /* 0x000fe4000a7fe4ff */
[----:B------:R-:W-:Y:S02]  /*8c10*/  IADD3 R12, P4, R12, UR22, RZ ;  /* 0x000000160c0c7c10 */ /* 0x000fe4000ff9e0ff */
[----:B---3--:R-:W-:Y:S02]  /*8c20*/  IADD3 R89, P3, R89, UR22, RZ ;  /* 0x0000001659597c10 */ /* 0x008fe4000ff7e0ff */
[----:B------:R-:W-:Y:S02]  /*8c30*/  IADD3.X R19, R19, UR23, RZ, P4, !PT ;  /* 0x0000001713137c10 */ /* 0x000fe4000a7fe4ff */
[----:B------:R-:W-:Y:S02]  /*8c40*/  IADD3 R20, P4, R20, UR22, RZ ;  /* 0x0000001614147c10 */ /* 0x000fe4000ff9e0ff */
[----:B------:R-:W-:-:S02]  /*8c50*/  IADD3.X R7, R7, UR23, RZ, P3, !PT ;  /* 0x0000001707077c10 */ /* 0x000fc40009ffe4ff */
[----:B------:R-:W-:Y:S02]  /*8c60*/  IADD3 R8, P3, R8, UR22, RZ ;  /* 0x0000001608087c10 */ /* 0x000fe4000ff7e0ff */
[----:B------:R-:W-:Y:S02]  /*8c70*/  IADD3 R4, P5, R4, UR22, RZ ;  /* 0x0000001604047c10 */ /* 0x000fe4000ffbe0ff */
[----:B------:R-:W-:Y:S02]  /*8c80*/  IADD3.X R88, R88, UR23, RZ, P4, !PT ;  /* 0x0000001758587c10 */ /* 0x000fe4000a7fe4ff */
[----:B------:R-:W-:Y:S02]  /*8c90*/  IADD3 R103, P4, R103, UR22, RZ ;  /* 0x0000001667677c10 */ /* 0x000fe4000ff9e0ff */
[----:B------:R-:W-:Y:S02]  /*8ca0*/  IADD3.X R15, R15, UR23, RZ, P3, !PT ;  /* 0x000000170f0f7c10 */ /* 0x000fe40009ffe4ff */
        /* <DEDUP_REMOVED lines=20> */
[----:B------:R-:W-:Y:S01]  /*8df0*/  IADD3 R109, P5, R109, UR22, RZ ;  /* 0x000000166d6d7c10 */ /* 0x000fe2000ffbe0ff */
[----:B------:R1:W-:Y:S01]  /*8e00*/  STL [R1+0x4], R90 ;  /* 0x0000045a01007387 */ /* 0x0003e20000100800 */
[----:B------:R-:W-:Y:S02]  /*8e10*/  IADD3.X R114, R114, UR23, RZ, P3, !PT ;  /* 0x0000001772727c10 */ /* 0x000fe40009ffe4ff */
[----:B------:R-:W-:Y:S02]  /*8e20*/  IADD3.X R108, R108, UR23, RZ, P5, !PT ;  /* 0x000000176c6c7c10 */ /* 0x000fe4000affe4ff */
[----:B------:R-:W-:Y:S02]  /*8e30*/  IADD3 R123, P3, R123, UR22, RZ ;  /* 0x000000167b7b7c10 */ /* 0x000fe4000ff7e0ff */
[----:B------:R-:W-:-:S02]  /*8e40*/  IADD3 R117, P5, R117, UR22, RZ ;  /* 0x0000001675757c10 */ /* 0x000fc4000ffbe0ff */
[----:B-1----:R-:W-:Y:S02]  /*8e50*/  IADD3 R90, P2, R66, UR22, RZ ;  /* 0x00000016425a7c10 */ /* 0x002fe4000ff5e0ff */
[----:B------:R-:W-:Y:S02]  /*8e60*/  IADD3.X R122, R122, UR23, RZ, P3, !PT ;  /* 0x000000177a7a7c10 */ /* 0x000fe40009ffe4ff */
[----:B------:R-:W-:Y:S01]  /*8e70*/  IADD3.X R116, R116, UR23, RZ, P5, !PT ;  /* 0x0000001774747c10 */ /* 0x000fe2000affe4ff */
[----:B------:R1:W-:Y:S01]  /*8e80*/  STL [R1+0xc], R90 ;  /* 0x00000c5a01007387 */ /* 0x0003e20000100800 */
[----:B------:R-:W-:-:S04]  /*8e90*/  IADD3 R125, P5, R125, UR22, RZ ;  /* 0x000000167d7d7c10 */ /* 0x000fc8000ffbe0ff */
[----:B------:R-:W-:Y:S02]  /*8ea0*/  IADD3.X R124, R124, UR23, RZ, P5, !PT ;  /* 0x000000177c7c7c10 */ /* 0x000fe4000affe4ff */
[----:B-1----:R-:W-:-:S05]  /*8eb0*/  IADD3 R90, P3, R65, UR22, RZ ;  /* 0x00000016415a7c10 */ /* 0x002fca000ff7e0ff */
[----:B------:R1:W-:Y:S02]  /*8ec0*/  STL [R1+0x14], R90 ;  /* 0x0000145a01007387 */ /* 0x0003e40000100800 */
[----:B-1----:R-:W-:-:S05]  /*8ed0*/  IADD3 R90, P5, R64, UR22, RZ ;  /* 0x00000016405a7c10 */ /* 0x002fca000ffbe0ff */
[----:B------:R1:W-:Y:S02]  /*8ee0*/  STL [R1+0x1c], R90 ;  /* 0x00001c5a01007387 */ /* 0x0003e40000100800 */
[----:B-1----:R-:W-:-:S05]  /*8ef0*/  IADD3.X R90, R63, UR23, RZ, P4, !PT ;  /* 0x000000173f5a7c10 */ /* 0x002fca000a7fe4ff */
[----:B------:R1:W-:Y:S02]  /*8f00*/  STL [R1], R90 ;  /* 0x0000005a01007387 */ /* 0x0003e40000100800 */
[----:B-1----:R-:W-:-:S05]  /*8f10*/  IADD3 R90, P4, R62, UR22, RZ ;  /* 0x000000163e5a7c10 */ /* 0x002fca000ff9e0ff */
[----:B------:R1:W-:Y:S02]  /*8f20*/  STL [R1+0x24], R90 ;  /* 0x0000245a01007387 */ /* 0x0003e40000100800 */
[----:B-1----:R-:W-:-:S05]  /*8f30*/  IADD3.X R90, R61, UR23, RZ, P2, !PT ;  /* 0x000000173d5a7c10 */ /* 0x002fca00097fe4ff */
[----:B------:R1:W-:Y:S02]  /*8f40*/  STL [R1+0x8], R90 ;  /* 0x0000085a01007387 */ /* 0x0003e40000100800 */
        /* <DEDUP_REMOVED lines=105> */
[----:B------:R1:W-:Y:S04]  /*95e0*/  STL [R1+0xfc], R90 ;  /* 0x0000fc5a01007387 */ /* 0x0003e80000100800 */
[----:B-1----:R-:W2:Y:S01]  /*95f0*/  LDL.LU R90, [R1+0x30c] ;  /* 0x00030c00015a7983 */ /* 0x002ea20000300800 */
[----:B------:R-:W-:Y:S02]  /*9600*/  IADD3.X R94, R94, UR23, RZ, P2, !PT ;  /* 0x000000175e5e7c10 */ /* 0x000fe400097fe4ff */
[----:B--2---:R-:W-:Y:S02]  /*9610*/  IADD3.X R90, R90, UR23, RZ, P4, !PT ;  /* 0x000000175a5a7c10 */ /* 0x004fe4000a7fe4ff */
[----:B------:R-:W-:-:S03]  /*9620*/  IADD3 R91, P4, R91, UR22, RZ ;  /* 0x000000165b5b7c10 */ /* 0x000fc6000ff9e0ff */
[----:B------:R1:W-:Y:S04]  /*9630*/  STL [R1+0xe0], R90 ;  /* 0x0000e05a01007387 */ /* 0x0003e80000100800 */
[----:B-1----:R-:W2:Y:S04]  /*9640*/  LDL.LU R90, [R1+0x100] ;  /* 0x00010000015a7983 */ /* 0x002ea80000300800 */
[----:B------:R1:W-:Y:S04]  /*9650*/  STL [R1+0x104], R91 ;  /* 0x0001045b01007387 */ /* 0x0003e80000100800 */
[----:B-1----:R-:W3:Y:S04]  /*9660*/  LDL.LU R91, [R1+0xf8] ;  /* 0x0000f800015b7983 */ /* 0x002ee80000300800 */
[----:B------:R1:W-:Y:S04]  /*9670*/  STL [R1+0xe8], R94 ;  /* 0x0000e85e01007387 */ /* 0x0003e80000100800 */
[----:B-1----:R-:W4:Y:S01]  /*9680*/  LDL.LU R94, [R1+0xf0] ;  /* 0x0000f000015e7983 */ /* 0x002f220000300800 */
[----:B------:R-:W-:-:S02]  /*9690*/  IADD3.X R95, R95, UR23, RZ, P3, !PT ;  /* 0x000000175f5f7c10 */ /* 0x000fc40009ffe4ff */
[----:B----4-:R-:W-:-:S05]  /*96a0*/  IADD3 R94, P2, R94, UR22, RZ ;  /* 0x000000165e5e7c10 */ /* 0x010fca000ff5e0ff */
[----:B------:R1:W-:Y:S04]  /*96b0*/  STL [R1+0x10c], R94 ;  /* 0x00010c5e01007387 */ /* 0x0003e80000100800 */
[----:B------:R-:W-:Y:S01]  /*96c0*/  STL [R1+0xf0], R95 ;  /* 0x0000f05f01007387 */ /* 0x000fe20000100800 */
[----:B-1----:R-:W-:Y:S02]  /*96d0*/  IADD3 R94, P3, R92, UR22, RZ ;  /* 0x000000165c5e7c10 */ /* 0x002fe4000ff7e0ff */
[----:B---3--:R-:W-:Y:S02]  /*96e0*/  IADD3.X R92, R91, UR23, RZ, P5, !PT ;  /* 0x000000175b5c7c10 */ /* 0x008fe4000affe4ff */
[----:B--2---:R-:W-:Y:S01]  /*96f0*/  IADD3 R91, P5, R90, UR22, RZ ;  /* 0x000000165a5b7c10 */ /* 0x004fe2000ffbe0ff */
[----:B------:R-:W-:Y:S01]  /*9700*/  STL [R1+0x114], R94 ;  /* 0x0001145e01007387 */ /* 0x000fe20000100800 */
[----:B------:R-:W-:-:S03]  /*9710*/  IADD3.X R90, R2, UR23, RZ, P4, !PT ;  /* 0x00000017025a7c10 */ /* 0x000fc6000a7fe4ff */
[----:B------:R-:W-:Y:S04]  /*9720*/  STL [R1+0xf8], R92 ;  /* 0x0000f85c01007387 */ /* 0x000fe80000100800 */
[----:B------:R-:W2:Y:S04]  /*9730*/  LDL.LU R2, [R1+0x308] ;  /* 0x0003080001027983 */ /* 0x000ea80000300800 */
[----:B------:R1:W-:Y:S02]  /*9740*/  STL [R1+0x11c], R91 ;  /* 0x00011c5b01007387 */ /* 0x0003e40000100800 */
[----:B-1----:R-:W-:-:S02]  /*9750*/  IADD3 R91, P4, R0, UR22, RZ ;  /* 0x00000016005b7c10 */ /* 0x002fc4000ff9e0ff */
[----:B------:R-:W3:Y:S04]  /*9760*/  LDL.LU R0, [R1+0x304] ;  /* 0x0003040001007983 */ /* 0x000ee80000300800 */
[----:B------:R1:W-:Y:S02]  /*9770*/  STL [R1+0x100], R90 ;  /* 0x0001005a01007387 */ /* 0x0003e40000100800 */
[----:B-1----:R-:W-:Y:S02]  /*9780*/  IADD3.X R90, R3, UR23, RZ, P2, !PT ;  /* 0x00000017035a7c10 */ /* 0x002fe400097fe4ff */
[----:B------:R1:W5:Y:S01]  /*9790*/  LDL.LU R3, [R1+0x300] ;  /* 0x0003000001037983 */ /* 0x0003620000300800 */
[----:B------:R-:W-:-:S03]  /*97a0*/  IADD3 R92, P2, R93, UR22, RZ ;  /* 0x000000165d5c7c10 */ /* 0x000fc6000ff5e0ff */
[----:B------:R-:W-:Y:S04]  /*97b0*/  STL [R1+0x124], R91 ;  /* 0x0001245b01007387 */ /* 0x000fe80000100800 */
[----:B------:R1:W5:Y:S04]  /*97c0*/  LDL.LU R93, [R1+0x2fc] ;  /* 0x0002fc00015d7983 */ /* 0x0003680000300800 */
[----:B------:R4:W-:Y:S01]  /*97d0*/  STL [R1+0x108], R90 ;  /* 0x0001085a01007387 */ /* 0x0009e20000100800 */
[----:B------:R-:W-:-:S03]  /*97e0*/  IADD3.X R94, R69, UR23, RZ, P5, !PT ;  /* 0x00000017455e7c10 */ /* 0x000fc6000affe4ff */
[----:B------:R1:W-:Y:S01]  /*97f0*/  STL [R1+0x12c], R92 ;  /* 0x00012c5c01007387 */ /* 0x0003e20000100800 */
[----:B----4-:R-:W-:Y:S02]  /*9800*/  IADD3.X R90, R68, UR23, RZ, P3, !PT ;  /* 0x00000017445a7c10 */ /* 0x010fe40009ffe4ff */
[----:B-1----:R-:W-:Y:S02]  /*9810*/  IADD3.X R92, R71, UR23, RZ, P2, !PT ;  /* 0x00000017475c7c10 */ /* 0x002fe400097fe4ff */
[----:B--2---:R-:W-:Y:S02]  /*9820*/  IADD3 R91, P3, R2, UR14, RZ ;  /* 0x0000000e025b7c10 */ /* 0x004fe4000ff7e0ff */
[----:B------:R1:W5:Y:S04]  /*9830*/  LDL.LU R2, [R1+0x2f8] ;  /* 0x0002f80001027983 */ /* 0x0003680000300800 */
[----:B------:R2:W-:Y:S04]  /*9840*/  STL [R1+0x110], R90 ;  /* 0x0001105a01007387 */ /* 0x0005e80000100800 */
[----:B------:R-:W-:Y:S01]  /*9850*/  STL [R1+0x118], R94 ;  /* 0x0001185e01007387 */ /* 0x000fe20000100800 */
[----:B--2---:R-:W-:-:S05]  /*9860*/  IADD3.X R90, R70, UR23, RZ, P4, !PT ;  /* 0x00000017465a7c10 */ /* 0x004fca000a7fe4ff */
[----:B------:R3:W-:Y:S04]  /*9870*/  STL [R1+0x120], R90 ;  /* 0x0001205a01007387 */ /* 0x0007e80000100800 */
[----:B------:R1:W-:Y:S01]  /*9880*/  STL [R1+0x128], R92 ;  /* 0x0001285c01007387 */ /* 0x0003e20000100800 */
[----:B---3--:R-:W-:-:S03]  /*9890*/  IADD3.X R90, R0, UR15, RZ, P3, !PT ;  /* 0x0000000f005a7c10 */ /* 0x008fc60009ffe4ff */
[----:B------:R1:W5:Y:S01]  /*98a0*/  LDL.LU R0, [R1+0x2f0] ;  /* 0x0002f00001007983 */ /* 0x0003620000300800 */
[----:B------:R-:W-:-:S04]  /*98b0*/  USHF.R.S32.HI UR5, URZ, 0x1f, UR4 ;  /* 0x0000001f3f057899 */ /* 0x000fc80008011404 */
[----:B------:R-:W-:Y:S01]  /*98c0*/  ULEA.HI UR5, UR5, UR4, URZ, 0x6 ;  /* 0x0000000405057291 */ /* 0x000fe2000f8f303f */
[----:B------:R-:W-:Y:S02]  /*98d0*/  CS2R R24, SRZ ;  /* 0x0000000000187805 */ /* 0x000fe4000001ff00 */
[----:B------:R-:W-:Y:S02]  /*98e0*/  CS2R R26, SRZ ;  /* 0x00000000001a7805 */ /* 0x000fe4000001ff00 */
[----:B------:R-:W-:Y:S01]  /*98f0*/  CS2R R28, SRZ ;  /* 0x00000000001c7805 */ /* 0x000fe2000001ff00 */
[----:B------:R-:W-:Y:S01]  /*9900*/  USHF.R.S32.HI UR17, URZ, 0x6, UR5 ;  /* 0x000000063f117899 */ /* 0x000fe20008011405 */
        /* <DEDUP_REMOVED lines=29> */
[----:B------:R-:W-:Y:S02]  /*9ae0*/  USHF.L.U32 UR22, UR16, 0x2, URZ ;  /* 0x0000000210167899 */ /* 0x000fe4000800063f */
[----:B------:R-:W-:Y:S01]  /*9af0*/  UIADD3 UR13, UR8, -0x80, URZ ;  /* 0xffffff80080d7890 */ /* 0x000fe2000fffe03f */
[----:B------:R-:W-:Y:S01]  /*9b00*/  UMOV UR14, 0x1 ;  /* 0x00000001000e7882 */ /* 0x000fe20000000000 */
[----:B------:R-:W-:Y:S01]  /*9b10*/  UMOV UR15, 0xffffffff ;  /* 0xffffffff000f7882 */ /* 0x000fe20000000000 */
[----:B------:R-:W-:Y:S02]  /*9b20*/  USHF.L.U64.HI UR16, UR16, 0x2, UR6 ;  /* 0x0000000210107899 */ /* 0x000fe40008010206 */
[----:B------:R-:W-:-:S02]  /*9b30*/  USHF.L.U64.HI UR18, UR12, 0x2, UR18 ;  /* 0x000000020c127899 */ /* 0x000fc40008010212 */
[----:B------:R-:W-:Y:S01]  /*9b40*/  UIADD3 UR23, UR17, -0x2, URZ ;  /* 0xfffffffe11177890 */ /* 0x000fe2000fffe03f */
[----:B-1----:R-:W-:-:S11]  /*9b50*/  UMOV UR4, URZ ;  /* 0x0000003f00047c82 */ /* 0x002fd60008000000 */
.L_x_1:
[----:B------:R-:W-:Y:S01]  /*9b60*/  UIADD3 UR15, UR15, 0x1, URZ ;  /* 0x000000010f0f7890 */ /* 0x000fe2000fffe03f */
[----:B------:R-:W-:-:S04]  /*9b70*/  DEPBAR.LE SB0, 0x2 ;  /* 0x000080800000791a */ /* 0x000fc80000000000 */
[----:B------:R-:W-:Y:S01]  /*9b80*/  BAR.SYNC.DEFER_BLOCKING 0x0 ;  /* 0x0000000000007b1d */ /* 0x000fe20000010000 */
[----:B------:R-:W-:Y:S02]  /*9b90*/  UISETP.GT.AND UP0, UPT, UR15, 0x2, UPT ;  /* 0x000000020f00788c */ /* 0x000fe4000bf04270 */
[----:B------:R-:W-:Y:S02]  /*9ba0*/  USHF.L.U32 UR5, UR19, 0x9, URZ ;  /* 0x0000000913057899 */ /* 0x000fe4000800063f */
[----:B------:R-:W-:Y:S02]  /*9bb0*/  USEL UR15, UR15, URZ, !UP0 ;  /* 0x0000003f0f0f7287 */ /* 0x000fe4000c000000 */
[----:B------:R-:W-:Y:S01]  /*9bc0*/  ULOP3.LUT UR9, UR5, 0x1000, URZ, 0xc0, !UPT ;  /* 0x0000100005097892 */ /* 0x000fe2000f8ec03f */
[----:B------:R-:W2:Y:S01]  /*9bd0*/  LDL R94, [R1+0x178] ;  /* 0x00017800015e7983 */ /* 0x000ea20000100800 */
[----:B------:R-:W-:Y:S02]  /*9be0*/  USHF.L.U32 UR8, UR19, 0x8, URZ ;  /* 0x0000000813087899 */ /* 0x000fe4000800063f */
[----:B------:R-:W-:Y:S01]  /*9bf0*/  ULEA UR5, UR15, UR7, 0xe ;  /* 0x000000070f057291 */ /* 0x000fe2000f8e703f */
[----:B------:R-:W-:Y:S01]  /*9c00*/  UMOV UR11, 0x40000040 ;  /* 0x40000040000b7882 */ /* 0x000fe20000000000 */
[----:B------:R-:W-:Y:S01]  /*9c10*/  ULEA UR6, UR15, UR7, 0x11 ;  /* 0x000000070f067291 */ /* 0x000fe2000f8e883f */
[----:B------:R-:W1:Y:S01]  /*9c20*/  S2R R92, SR_TID.X ;  /* 0x00000000005c7919 */ /* 0x000e620000002100 */
[----:B------:R-:W-:-:S02]  /*9c30*/  ULOP3.LUT UR8, UR8, 0x400, URZ, 0xc0, !UPT ;  /* 0x0000040008087892 */ /* 0x000fc4000f8ec03f */
[----:B------:R-:W-:Y:S01]  /*9c40*/  UIADD3 UR5, UR5, 0x60000, URZ ;  /* 0x0006000005057890 */ /* 0x000fe2000fffe03f */
[----:B-----5:R-:W-:Y:S01]  /*9c50*/  STL [R1+0x2f8], R93 ;  /* 0x0002f85d01007387 */ /* 0x020fe20000100800 */
[----:B------:R-:W-:Y:S02]  /*9c60*/  ULEA.HI UR6, UR6, UR9, URZ, 0x1c ;  /* 0x0000000906067291 */ /* 0x000fe4000f8fe03f */
[----:B------:R-:W-:Y:S01]  /*9c70*/  USHF.R.U32.HI UR5, URZ, 0x4, UR5 ;  /* 0x000000043f057899 */ /* 0x000fe20008011605 */
[----:B------:R3:W-:Y:S01]  /*9c80*/  STL [R1+0x2f0], R0 ;  /* 0x0002f00001007387 */ /* 0x0007e20000100800 */
[----:B------:R-:W-:Y:S02]  /*9c90*/  UIADD3 UR6, UR8, UR6, URZ ;  /* 0x0000000608067290 */ /* 0x000fe4000fffe03f */
[----:B------:R-:W-:Y:S02]  /*9ca0*/  USGXT.U32 UR8, UR5, 0xe ;  /* 0x0000000e0508789a */ /* 0x000fe40008000000 */
[----:B------:R-:W-:Y:S01]  /*9cb0*/  ULOP3.LUT UR10, UR6, 0x3fff, URZ, 0xc0, !UPT ;  /* 0x00003fff060a7892 */ /* 0x000fe2000f8ec03f */
[----:B------:R-:W-:Y:S01]  /*9cc0*/  WARPGROUP.ARRIVE ;  /* 0x00000000000079c5 */ /* 0x000fe20000000000 */
[----:B------:R-:W-:Y:S01]  /*9cd0*/  UMOV UR9, 0x40000040 ;  /* 0x4000004000097882 */ /* 0x000fe20000000000 */
[----:B---3--:R-:W3:Y:S01]  /*9ce0*/  LDL R0, [R1+0x130] ;  /* 0x0001300001007983 */ /* 0x008ee20000100800 */
[----:B------:R-:W-:Y:S01]  /*9cf0*/  UMOV UR5, URZ ;  /* 0x0000003f00057c82 */ /* 0x000fe20008000000 */
[----:B------:R-:W-:Y:S01]  /*9d00*/  UMOV UR6, URZ ;  /* 0x0000003f00067c82 */ /* 0x000fe20008000000 */
[----:B------:R-:W-:-:S03]  /*9d10*/  UIADD3 UR14, UR14, 0x1, URZ ;  /* 0x000000010e0e7890 */ /* 0x000fc6000fffe03f */
[----:B------:R-:W-:Y:S01]  /*9d20*/  HGMMA.64x128x8.F32.TF32 R24, gdesc[UR8], R24 ;  /* 0x05e00000081879f0 */ /* 0x000fe20008702818 */
[----:B------:R-:W-:Y:S02]  /*9d30*/  UIADD3 UR8, UP0, UR8, 0x2, URZ ;  /* 0x0000000208087890 */ /* 0x000fe4000ff1e03f */
[----:B------:R-:W-:Y:S02]  /*9d40*/  UIADD3 UR10, UP1, UR10, 0x2, URZ ;  /* 0x000000020a0a7890 */ /* 0x000fe4000ff3e03f */
[----:B------:R-:W-:Y:S02]  /*9d50*/  UIADD3.X UR9, UR5, 0x40000040, URZ, UP0, !UPT ;  /* 0x4000004005097890 */ /* 0x000fe400087fe43f */
[----:B------:R-:W-:Y:S02]  /*9d60*/  UIADD3.X UR11, UR6, 0x40000040, URZ, UP1, !UPT ;  /* 0x40000040060b7890 */ /* 0x000fe40008ffe43f */
[----:B------:R-:W-:Y:S01]  /*9d70*/  UIADD3.64 UR24, UR8, 0x2, URZ ;  /* 0x0000000208187897 */ /* 0x000fe2000fffe03f */
[----:B-1----:R-:W-:Y:S01]  /*9d80*/  SHF.R.U32.HI R93, RZ, 0x6, R92 ;  /* 0x00000006ff5d7819 */ /* 0x002fe2000001165c */
[----:B------:R-:W-:-:S02]  /*9d90*/  UIADD3.64 UR26, UR10, 0x2, URZ ;  /* 0x000000020a1a7897 */ /* 0x000fc4000fffe03f */
[----:B------:R-:W-:Y:S01]  /*9da0*/  UISETP.GE.AND UP1, UPT, UR4, UR23, UPT ;  /* 0x000000170400728c */ /* 0x000fe2000bf26270 */
[----:B------:R-:W-:Y:S01]  /*9db0*/  SGXT.U32 R93, R93, 0x3 ;  /* 0x000000035d5d781a */ /* 0x000fe20000000000 */
[----:B------:R-:W-:-:S03]  /*9dc0*/  UISETP.GT.AND UP0, UPT, UR14, 0x2, UPT ;  /* 0x000000020e00788c */ /* 0x000fc6000bf04270 */
[----:B------:R-:W-:Y:S02]  /*9dd0*/  ISETP.GE.AND P2, PT, R93, UR13, PT ;  /* 0x0000000d5d007c0c */ /* 0x000fe4000bf46270 */
[----:B------:R-:W-:Y:S02]  /*9de0*/  PLOP3.LUT P3, PT, PT, PT, UP1, 0x40, 0x0 ;  /* 0x000000000000781c */ /* 0x000fe40003f6e818 */
[----:B------:R-:W-:-:S04]  /*9df0*/  SEL R92, RZ, 0x4, P2 ;  /* 0x00000004ff5c7807 */ /* 0x000fc80001000000 */
[----:B------:R-:W-:-:S04]  /*9e00*/  SEL R92, R92, RZ, P3 ;  /* 0x000000ff5c5c7207 */ /* 0x000fc80001800000 */
[----:B------:R-:W-:Y:S02]  /*9e10*/  ISETP.NE.U32.AND P2, PT, R92, RZ, PT ;  /* 0x000000ff5c00720c */ /* 0x000fe40003f45070 */
[----:B------:R-:W4:Y:S01]  /*9e20*/  LDL R92, [R1+0x150] ;  /* 0x00015000015c7983 */ /* 0x000f220000100800 */
[----:B------:R-:W-:-:S12]  /*9e30*/  HGMMA.64x128x8.F32.TF32 R24, gdesc[UR8], R24 ;  /* 0x05e00000081879f0 */ /* 0x000fd80008702818 */
[----:B------:R-:W-:Y:S01]  /*9e40*/  HGMMA.64x128x8.F32.TF32 R24, gdesc[UR24], R24 ;  /* 0x05e00000181879f0 */ /* 0x000fe20008702818 */
[----:B------:R-:W-:Y:S02]  /*9e50*/  UIADD3.64 UR24, UR8, 0x4, URZ ;  /* 0x0000000408187897 */ /* 0x000fe4000fffe03f */
[----:B------:R-:W-:-:S09]  /*9e60*/  UIADD3.64 UR26, UR10, 0x4, URZ ;  /* 0x000000040a1a7897 */ /* 0x000fd2000fffe03f */
        /* <DEDUP_REMOVED lines=8> */
[----:B------:R-:W-:Y:S02]  /*9ef0*/  UIADD3.64 UR26, UR10, 0x802, URZ ;  /* 0x000008020a1a7897 */ /* 0x000fe4000fffe03f */
[----:B------:R-:W-:Y:S02]  /*9f00*/  UIADD3.64 UR8, UR8, 0x204, URZ ;  /* 0x0000020408087897 */ /* 0x000fe4000fffe03f */
[----:B------:R-:W-:-:S05]  /*9f10*/  UIADD3.64 UR10, UR10, 0x804, URZ ;  /* 0x000008040a0a7897 */ /* 0x000fca000fffe03f */
[----:B------:R-:W-:-:S12]  /*9f20*/  HGMMA.64x128x8.F32.TF32 R24, gdesc[UR24], R24 ;  /* 0x05e00000181879f0 */ /* 0x000fd80008702818 */
[----:B------:R-:W-:Y:S01]  /*9f30*/  HGMMA.64x128x8.F32.TF32 R24, gdesc[UR8], R24, gsb0 ;  /* 0x05e00000081879f0 */ /* 0x000fe20008002818 */
[----:B------:R-:W-:Y:S01]  /*9f40*/  USEL UR14, UR14, URZ, !UP0 ;  /* 0x0000003f0e0e7287 */ /* 0x000fe2000c000000 */
[----:B--2---:R-:W-:-:S03]  /*9f50*/  IADD3 R94, P3, R94, R91, RZ ;  /* 0x0000005b5e5e7210 */ /* 0x004fc60007f7e0ff */
[----:B------:R-:W-:Y:S02]  /*9f60*/  ULEA UR5, UR14, UR7, 0xe ;  /* 0x000000070e057291 */ /* 0x000fe4000f8e703f */
[----:B----4-:R-:W-:-:S04]  /*9f70*/  IMAD.X R95, R90, 0x1, R92, P3 ;  /* 0x000000015a5f7824 */ /* 0x010fc800018e065c */
[----:B---3--:R-:W-:Y:S01]  /*9f80*/  VIADD R92, R0, UR5 ;  /* 0x00000005005c7c36 */ /* 0x008fe20008000000 */
[----:B------:R-:W-:Y:S02]  /*9f90*/  WARPGROUP.DEPBAR.LE gsb0, 0x1 ;  /* 0x00008000000079c5 */ /* 0x000fe40000010100 */
[----:B------:R-:W-:Y:S01]  /*9fa0*/  BAR.SYNC.DEFER_BLOCKING 0x0 ;  /* 0x0000000000007b1d */ /* 0x000fe20000010000 */
[----:B------:R-:W-:-:S05]  /*9fb0*/  PLOP3.LUT P3, PT, PT, PT, UP1, 0x40, 0x0 ;  /* 0x000000000000781c */ /* 0x000fca0003f6e818 */
[----:B------:R-:W2:Y:S04]  /*9fc0*/  LDL R0, [R1+0x2ec] ;  /* 0x0002ec0001007983 */ /* 0x000ea80000100800 */
[----:B------:R-:W-:Y:S01]  /*9fd0*/  @!PT LDS RZ, [RZ] ;  /* 0x00000000fffff984 */ /* 0x000fe20000000800 */
[----:B------:R-:W-:Y:S01]  /*9fe0*/  @!PT LDS RZ, [RZ] ;  /* 0x00000000fffff984 */ /* 0x000fe20000000800 */
[----:B------:R-:W-:Y:S01]  /*9ff0*/  @!PT LDS RZ, [RZ] ;  /* 0x00000000fffff984 */ /* 0x000fe20000000800 */
[----:B------:R1:W-:Y:S02]  /*a000*/  LDGSTS.E [R92+0x60000], desc[UR20][R94.64], P2 ;  /* 0x600000005e5c7fae */ /* 0x0003e40009121854 */
[----:B-1----:R-:W1:Y:S02]  /*a010*/  S2R R95, SR_TID.X ;  /* 0x00000000005f7919 */ /* 0x002e640000002100 */
[----:B-1----:R-:W-:-:S04]  /*a020*/  SHF.R.U32.HI R95, RZ, 0x6, R95 ;  /* 0x00000006ff5f7819 */ /* 0x002fc8000001165f */
[----:B------:R-:W-:-:S04]  /*a030*/  SGXT.U32 R95, R95, 0x3 ;  /* 0x000000035f5f781a */ /* 0x000fc80000000000 */
[----:B------:R-:W-:Y:S02]  /*a040*/  LOP3.LUT R94, R95, 0x20, RZ, 0xfc, !PT ;  /* 0x000000205f5e7812 */ /* 0x000fe400078efcff */
[----:B------:R-:W3:Y:S02]  /*a050*/  LDL R95, [R1+0x164] ;  /* 0x00016400015f7983 */ /* 0x000ee40000100800 */
[----:B------:R-:W-:-:S04]  /*a060*/  ISETP.GE.AND P2, PT, R94, UR13, PT ;  /* 0x0000000d5e007c0c */ /* 0x000fc8000bf46270 */
[----:B------:R-:W-:-:S04]  /*a070*/  SEL R94, RZ, 0x4, P2 ;  /* 0x00000004ff5e7807 */ /* 0x000fc80001000000 */
[----:B------:R-:W-:-:S04]  /*a080*/  SEL R94, R94, RZ, P3 ;  /* 0x000000ff5e5e7207 */ /* 0x000fc80001800000 */
[----:B------:R-:W-:Y:S02]  /*a090*/  ISETP.NE.U32.AND P2, PT, R94, RZ, PT ;  /* 0x000000ff5e00720c */ /* 0x000fe40003f45070 */
[----:B---3--:R-:W-:Y:S02]  /*a0a0*/  IADD3 R94, P3, R95, R91, RZ ;  /* 0x0000005b5f5e7210 */ /* 0x008fe40007f7e0ff */
[----:B------:R-:W3:Y:S03]  /*a0b0*/  LDL R95, [R1+0x140] ;  /* 0x00014000015f7983 */ /* 0x000ee60000100800 */
[----:B---3--:R-:W-:-:S06]  /*a0c0*/  IMAD.X R95, R90, 0x1, R95, P3 ;  /* 0x000000015a5f7824 */ /* 0x008fcc00018e065f */
[----:B------:R1:W-:Y:S02]  /*a0d0*/  LDGSTS.E [R92+0x62000], desc[UR20][R94.64], P2 ;  /* 0x620000005e5c7fae */ /* 0x0003e40009121854 */
[----:B-1----:R-:W1:Y:S01]  /*a0e0*/  S2R R95, SR_TID.X ;  /* 0x00000000005f7919 */ /* 0x002e620000002100 */
[----:B------:R-:W-:Y:S02]  /*a0f0*/  PLOP3.LUT P3, PT, PT, PT, UP1, 0x40, 0x0 ;  /* 0x000000000000781c */ /* 0x000fe40003f6e818 */
        /* <DEDUP_REMOVED lines=8> */
[----:B------:R-:W4:Y:S01]  /*a180*/  LDL R92, [R1+0x14c] ;  /* 0x00014c00015c7983 */ /* 0x000f220000100800 */
[----:B---3--:R-:W-:-:S05]  /*a190*/  IADD3 R94, P3, R95, R91, RZ ;  /* 0x0000005b5f5e7210 */ /* 0x008fca0007f7e0ff */
[----:B----4-:R-:W-:Y:S02]  /*a1a0*/  IMAD.X R95, R90, 0x1, R92, P3 ;  /* 0x000000015a5f7824 */ /* 0x010fe400018e065c */
[----:B--2---:R-:W-:Y:S01]  /*a1b0*/  VIADD R92, R0, UR5 ;  /* 0x00000005005c7c36 */ /* 0x004fe20008000000 */
[----:B------:R-:W-:Y:S01]  /*a1c0*/  PLOP3.LUT P3, PT, PT, PT, UP1, 0x40, 0x0 ;  /* 0x000000000000781c */ /* 0x000fe20003f6e818 */
[----:B------:R-:W2:Y:S04]  /*a1d0*/  LDL R0, [R1+0x2e8] ;  /* 0x0002e80001007983 */ /* 0x000ea80000100800 */
        /* <DEDUP_REMOVED lines=57> */
[----:B--2---:R-:W-:Y:S02]  /*a570*/  VIADD R92, R0, UR5 ;  /* 0x00000005005c7c36 */ /* 0x004fe40008000000 */
[----:B------:R-:W2:Y:S04]  /*a580*/  LDL.LU R0, [R1+0x128] ;  /* 0x0001280001007983 */ /* 0x000ea80000300800 */
[----:B------:R1:W-:Y:S04]  /*a590*/  LDGSTS.E [R92+0x60000], desc[UR20][R94.64], P2 ;  /* 0x600000005e5c7fae */ /* 0x0003e80009121854 */
[----:B------:R-:W3:Y:S01]  /*a5a0*/  LDL R95, [R1+0x158] ;  /* 0x00015800015f7983 */ /* 0x000ee20000100800 */
[----:B------:R-:W-:-:S04]  /*a5b0*/  LOP3.LUT R93, R93, 0x38, RZ, 0xfc, !PT ;  /* 0x000000385d5d7812 */ /* 0x000fc800078efcff */
[----:B------:R-:W-:Y:S02]  /*a5c0*/  ISETP.GE.AND P2, PT, R93, UR13, PT ;  /* 0x0000000d5d007c0c */ /* 0x000fe4000bf46270 */
[----:B------:R-:W-:Y:S01]  /*a5d0*/  PLOP3.LUT P3, PT, PT, PT, UP1, 0x40, 0x0 ;  /* 0x000000000000781c */ /* 0x000fe20003f6e818 */
[----:B------:R-:W4:Y:S01]  /*a5e0*/  LDL.LU R93, [R1+0x120] ;  /* 0x00012000015d7983 */ /* 0x000f220000300800 */
[----:B-1----:R-:W-:-:S04]  /*a5f0*/  SEL R94, RZ, 0x4, P2 ;  /* 0x00000004ff5e7807 */ /* 0x002fc80001000000 */
[----:B------:R-:W-:-:S04]  /*a600*/  SEL R94, R94, RZ, P3 ;  /* 0x000000ff5e5e7207 */ /* 0x000fc80001800000 */
[----:B------:R-:W-:Y:S02]  /*a610*/  ISETP.NE.U32.AND P2, PT, R94, RZ, PT ;  /* 0x000000ff5e00720c */ /* 0x000fe40003f45070 */
[----:B---3--:R-:W-:Y:S02]  /*a620*/  IADD3 R94, P3, R95, R91, RZ ;  /* 0x0000005b5f5e7210 */ /* 0x008fe40007f7e0ff */
[----:B------:R-:W3:Y:S04]  /*a630*/  LDL R95, [R1+0x134] ;  /* 0x00013400015f7983 */ /* 0x000ee80000100800 */
[----:B------:R1:W-:Y:S01]  /*a640*/  STL [R1+0x2fc], R90 ;  /* 0x0002fc5a01007387 */ /* 0x0003e20000100800 */
[----:B---3--:R-:W-:Y:S02]  /*a650*/  IMAD.X R95, R90, 0x1, R95, P3 ;  /* 0x000000015a5f7824 */ /* 0x008fe400018e065f */
[----:B-1----:R-:W1:Y:S03]  /*a660*/  S2R R90, SR_TID.X ;  /* 0x00000000005a7919 */ /* 0x002e660000002100 */
[----:B------:R3:W-:Y:S01]  /*a670*/  LDGSTS.E [R92+0x62000], desc[UR20][R94.64], P2 ;  /* 0x620000005e5c7fae */ /* 0x0007e20009121854 */
[----:B------:R-:W-:Y:S01]  /*a680*/  PLOP3.LUT P3, PT, PT, PT, UP1, 0x40, 0x0 ;  /* 0x000000000000781c */ /* 0x000fe20003f6e818 */
[----:B------:R-:W-:-:S02]  /*a690*/  ULEA UR5, UR14, UR7, 0x11 ;  /* 0x000000070e057291 */ /* 0x000fc4000f8e883f */
[----:B------:R-:W0:Y:S04]  /*a6a0*/  LDGDEPBAR ;  /* 0x00000000000079af */ /* 0x000e280000000000 */
[----:B------:R-:W4:Y:S01]  /*a6b0*/  LDL R95, [R1+0x12c] ;  /* 0x00012c00015f7983 */ /* 0x000f220000100800 */
[----:B-1----:R-:W-:-:S04]  /*a6c0*/  LOP3.LUT R90, R90, 0x3f, RZ, 0xc0, !PT ;  /* 0x0000003f5a5a7812 */ /* 0x002fc800078ec0ff */
[----:B------:R-:W-:Y:S02]  /*a6d0*/  ISETP.GE.AND P2, PT, R90, UR13, PT ;  /* 0x0000000d5a007c0c */ /* 0x000fe4000bf46270 */
[----:B------:R-:W4:Y:S02]  /*a6e0*/  LDL.LU R90, [R1+0x110] ;  /* 0x00011000015a7983 */ /* 0x000f240000300800 */
[----:B---3--:R-:W-:-:S04]  /*a6f0*/  SEL R92, RZ, 0x4, P2 ;  /* 0x00000004ff5c7807 */ /* 0x008fc80001000000 */
[----:B------:R-:W-:-:S04]  /*a700*/  SEL R92, R92, RZ, P3 ;  /* 0x000000ff5c5c7207 */ /* 0x000fc80001800000 */
[----:B------:R-:W-:Y:S02]  /*a710*/  ISETP.NE.U32.AND P2, PT, R92, RZ, PT ;  /* 0x000000ff5c00720c */ /* 0x000fe40003f45070 */
[----:B------:R-:W3:Y:S04]  /*a720*/  LDL R92, [R1+0x154] ;  /* 0x00015400015c7983 */ /* 0x000ee80000100800 */
[----:B--2---:R1:W-:Y:S01]  /*a730*/  STL [R1+0x300], R0 ;  /* 0x0003000001007387 */ /* 0x0043e20000100800 */
[----:B----4-:R-:W-:-:S05]  /*a740*/  IADD3 R94, P3, R2, R95, RZ ;  /* 0x0000005f025e7210 */ /* 0x010fca0007f7e0ff */
[----:B------:R-:W-:Y:S02]  /*a750*/  IMAD.X R95, R0, 0x1, R3, P3 ;  /* 0x00000001005f7824 */ /* 0x000fe400018e0603 */
[----:B-1----:R-:W2:Y:S01]  /*a760*/  LDL.LU R0, [R1+0x108] ;  /* 0x0001080001007983 */ /* 0x002ea20000300800 */
[----:B---3--:R-:W-:-:S05]  /*a770*/  VIADD R92, R92, UR5 ;  /* 0x000000055c5c7c36 */ /* 0x008fca0008000000 */
[----:B------:R1:W-:Y:S04]  /*a780*/  LDGSTS.E [R92], desc[UR20][R94.64], P2 ;  /* 0x000000005e5c7fae */ /* 0x0003e80009121854 */
[----:B------:R-:W1:Y:S04]  /*a790*/  LDL R95, [R1+0x124] ;  /* 0x00012400015f7983 */ /* 0x000e680000100800 */
[----:B------:R3:W-:Y:S01]  /*a7a0*/  STL [R1+0x304], R93 ;  /* 0x0003045d01007387 */ /* 0x0007e20000100800 */
[----:B-1----:R-:W-:-:S05]  /*a7b0*/  IADD3 R94, P3, R2, R95, RZ ;  /* 0x0000005f025e7210 */ /* 0x002fca0007f7e0ff */
[----:B------:R-:W-:Y:S02]  /*a7c0*/  IMAD.X R95, R93, 0x1, R3, P3 ;  /* 0x000000015d5f7824 */ /* 0x000fe400018e0603 */
[----:B---3--:R-:W3:Y:S04]  /*a7d0*/  LDL.LU R93, [R1+0x100] ;  /* 0x00010000015d7983 */ /* 0x008ee80000300800 */
[----:B------:R1:W-:Y:S04]  /*a7e0*/  LDGSTS.E [R92+0x400], desc[UR20][R94.64], P2 ;  /* 0x004000005e5c7fae */ /* 0x0003e80009121854 */
[----:B------:R-:W1:Y:S02]  /*a7f0*/  LDL R95, [R1+0x11c] ;  /* 0x00011c00015f7983 */ /* 0x000e640000100800 */
[----:B-1----:R-:W-:-:S02]  /*a800*/  IADD3 R94, P3, R2, R95, RZ ;  /* 0x0000005f025e7210 */ /* 0x002fc40007f7e0ff */
[----:B------:R-:W4:Y:S03]  /*a810*/  LDL R95, [R1+0x118] ;  /* 0x00011800015f7983 */ /* 0x000f260000100800 */
[----:B----4-:R-:W-:-:S05]  /*a820*/  IMAD.X R95, R95, 0x1, R3, P3 ;  /* 0x000000015f5f7824 */ /* 0x010fca00018e0603 */
[----:B------:R1:W-:Y:S04]  /*a830*/  LDGSTS.E [R92+0x800], desc[UR20][R94.64], P2 ;  /* 0x008000005e5c7fae */ /* 0x0003e80009121854 */
[----:B------:R-:W1:Y:S04]  /*a840*/  LDL R95, [R1+0x114] ;  /* 0x00011400015f7983 */ /* 0x000e680000100800 */
[----:B------:R4:W-:Y:S01]  /*a850*/  STL [R1+0x308], R90 ;  /* 0x0003085a01007387 */ /* 0x0009e20000100800 */
[----:B-1----:R-:W-:-:S05]  /*a860*/  IADD3 R94, P3, R2, R95, RZ ;  /* 0x0000005f025e7210 */ /* 0x002fca0007f7e0ff */
[----:B------:R-:W-:Y:S02]  /*a870*/  IMAD.X R95, R90, 0x1, R3, P3 ;  /* 0x000000015a5f7824 */ /* 0x000fe400018e0603 */
[----:B----4-:R-:W4:Y:S04]  /*a880*/  LDL R90, [R1+0x104] ;  /* 0x00010400015a7983 */ /* 0x010f280000100800 */
[----:B------:R1:W-:Y:S04]  /*a890*/  LDGSTS.E [R92+0xc00], desc[UR20][R94.64], P2 ;  /* 0x00c000005e5c7fae */ /* 0x0003e80009121854 */
[----:B------:R-:W1:Y:S04]  /*a8a0*/  LDL R95, [R1+0x10c] ;  /* 0x00010c00015f7983 */ /* 0x000e680000100800 */
[----:B--2---:R2:W-:Y:S01]  /*a8b0*/  STL [R1+0x30c], R0 ;  /* 0x00030c0001007387 */ /* 0x0045e20000100800 */
[----:B-1----:R-:W-:-:S05]  /*a8c0*/  IADD3 R94, P3, R2, R95, RZ ;  /* 0x0000005f025e7210 */ /* 0x002fca0007f7e0ff */
[--C-:B------:R-:W-:Y:S02]  /*a8d0*/  IMAD.X R95, R0, 0x1, R3.reuse, P3 ;  /* 0x00000001005f7824 */ /* 0x100fe400018e0603 */
[----:B--2---:R-:W2:Y:S04]  /*a8e0*/  LDL.LU R0, [R1+0xf8] ;  /* 0x0000f80001007983 */ /* 0x004ea80000300800 */
[----:B------:R4:W-:Y:S02]  /*a8f0*/  LDGSTS.E [R92+0x1000], desc[UR20][R94.64], P2 ;  /* 0x010000005e5c7fae */ /* 0x0009e40009121854 */
[C---:B----4-:R-:W-:Y:S02]  /*a900*/  IADD3 R94, P3, R2.reuse, R90, RZ ;  /* 0x0000005a025e7210 */ /* 0x050fe40007f7e0ff */
[----:B------:R-:W4:Y:S03]  /*a910*/  LDL R90, [R1+0xe4] ;  /* 0x0000e400015a7983 */ /* 0x000f260000100800 */
[----:B---3--:R-:W-:Y:S01]  /*a920*/  IMAD.X R95, R93, 0x1, R3, P3 ;  /* 0x000000015d5f7824 */ /* 0x008fe200018e0603 */
[----:B------:R1:W-:Y:S04]  /*a930*/  STL [R1+0x310], R93 ;  /* 0x0003105d01007387 */ /* 0x0003e80000100800 */
[----:B------:R3:W-:Y:S04]  /*a940*/  LDGSTS.E [R92+0x1400], desc[UR20][R94.64], P2 ;  /* 0x014000005e5c7fae */ /* 0x0007e80009121854 */
[----:B-1----:R-:W3:Y:S02]  /*a950*/  LDL R93, [R1+0xfc] ;  /* 0x0000fc00015d7983 */ /* 0x002ee40000100800 */
[----:B---3--:R-:W-:-:S02]  /*a960*/  IADD3 R94, P3, R2, R93, RZ ;  /* 0x0000005d025e7210 */ /* 0x008fc40007f7e0ff */
[----:B------:R-:W3:Y:S03]  /*a970*/  LDL R93, [R1+0xd4] ;  /* 0x0000d400015d7983 */ /* 0x000ee60000100800 */
[----:B--2---:R-:W-:Y:S01]  /*a980*/  IMAD.X R95, R0, 0x1, R3, P3 ;  /* 0x00000001005f7824 */ /* 0x004fe200018e0603 */
[----:B------:R1:W-:Y:S04]  /*a990*/  STL [R1+0x314], R0 ;  /* 0x0003140001007387 */ /* 0x0003e80000100800 */
[----:B------:R2:W-:Y:S04]  /*a9a0*/  LDGSTS.E [R92+0x1800], desc[UR20][R94.64], P2 ;  /* 0x018000005e5c7fae */ /* 0x0005e80009121854 */
[----:B-1----:R-:W4:Y:S04]  /*a9b0*/  LDL.LU R0, [R1+0xf0] ;  /* 0x0000f00001007983 */ /* 0x002f280000300800 */
[----:B------:R-:W2:Y:S02]  /*a9c0*/  LDL R95, [R1+0xf4] ;  /* 0x0000f400015f7983 */ /* 0x000ea40000100800 */
[----:B--2---:R-:W-:-:S05]  /*a9d0*/  IADD3 R94, P3, R2, R95, RZ ;  /* 0x0000005f025e7210 */ /* 0x004fca0007f7e0ff */
[----:B----4-:R-:W-:Y:S01]  /*a9e0*/  IMAD.X R95, R0, 0x1, R3, P3 ;  /* 0x00000001005f7824 */ /* 0x010fe200018e0603 */
[----:B------:R1:W-:Y:S04]  /*a9f0*/  STL [R1+0x318], R0 ;  /* 0x0003180001007387 */ /* 0x0003e80000100800 */
[----:B------:R2:W-:Y:S04]  /*aa00*/  LDGSTS.E [R92+0x1c00], desc[UR20][R94.64], P2 ;  /* 0x01c000005e5c7fae */ /* 0x0005e80009121854 */
[----:B-1----:R-:W4:Y:S04]  /*aa10*/  LDL R0, [R1+0xc8] ;  /* 0x0000c80001007983 */ /* 0x002f280000100800 */
[----:B------:R-:W2:Y:S02]  /*aa20*/  LDL R95, [R1+0xec] ;  /* 0x0000ec00015f7983 */ /* 0x000ea40000100800 */
[----:B--2---:R-:W-:-:S02]  /*aa30*/  IADD3 R94, P3, R2, R95, RZ ;  /* 0x0000005f025e7210 */ /* 0x004fc40007f7e0ff */
[----:B------:R-:W2:Y:S03]  /*aa40*/  LDL R95, [R1+0xe8] ;  /* 0x0000e800015f7983 */ /* 0x000ea60000100800 */
[----:B--2---:R-:W-:-:S05]  /*aa50*/  IMAD.X R95, R95, 0x1, R3, P3 ;  /* 0x000000015f5f7824 */ /* 0x004fca00018e0603 */
[----:B------:R1:W-:Y:S04]  /*aa60*/  LDGSTS.E [R92+0x2000], desc[UR20][R94.64], P2 ;  /* 0x020000005e5c7fae */ /* 0x0003e80009121854 */
[----:B------:R-:W2:Y:S01]  /*aa70*/  LDL R95, [R1+0xe0] ;  /* 0x0000e000015f7983 */ /* 0x000ea20000100800 */
[----:B-1----:R-:W-:-:S03]  /*aa80*/  IADD3 R94, P3, R2, R90, RZ ;  /* 0x0000005a025e7210 */ /* 0x002fc60007f7e0ff */
[----:B------:R-:W4:Y:S02]  /*aa90*/  LDL R90, [R1+0xbc] ;  /* 0x0000bc00015a7983 */ /* 0x000f240000100800 */
[----:B--2---:R-:W-:-:S05]  /*aaa0*/  IMAD.X R95, R95, 0x1, R3, P3 ;  /* 0x000000015f5f7824 */ /* 0x004fca00018e0603 */
[----:B------:R1:W-:Y:S04]  /*aab0*/  LDGSTS.E [R92+0x2400], desc[UR20][R94.64], P2 ;  /* 0x024000005e5c7fae */ /* 0x0003e80009121854 */
[----:B------:R-:W1:Y:S02]  /*aac0*/  LDL R95, [R1+0xdc] ;  /* 0x0000dc00015f7983 */ /* 0x000e640000100800 */
[----:B-1----:R-:W-:Y:S02]  /*aad0*/  IADD3 R94, P3, R2, R95, RZ ;  /* 0x0000005f025e7210 */ /* 0x002fe40007f7e0ff */
[----:B------:R-:W2:Y:S03]  /*aae0*/  LDL R95, [R1+0xd8] ;  /* 0x0000d800015f7983 */ /* 0x000ea60000100800 */
[----:B--2---:R-:W-:-:S05]  /*aaf0*/  IMAD.X R95, R95, 0x1, R3, P3 ;  /* 0x000000015f5f7824 */ /* 0x004fca00018e0603 */
[----:B------:R3:W-:Y:S04]  /*ab00*/  LDGSTS.E [R92+0x2800], desc[UR20][R94.64], P2 ;  /* 0x028000005e5c7fae */ /* 0x0007e80009121854 */
[----:B------:R-:W2:Y:S01]  /*ab10*/  LDL R95, [R1+0xd0] ;  /* 0x0000d000015f7983 */ /* 0x000ea20000100800 */
[----:B---3--:R-:W-:-:S03]  /*ab20*/  IADD3 R94, P3, R2, R93, RZ ;  /* 0x0000005d025e7210 */ /* 0x008fc60007f7e0ff */
[----:B------:R-:W3:Y:S02]  /*ab30*/  LDL.LU R93, [R1+0xac] ;  /* 0x0000ac00015d7983 */ /* 0x000ee40000300800 */
[----:B--2---:R-:W-:-:S05]  /*ab40*/  IMAD.X R95, R95, 0x1, R3, P3 ;  /* 0x000000015f5f7824 */ /* 0x004fca00018e0603 */
[----:B------:R1:W-:Y:S04]  /*ab50*/  LDGSTS.E [R92+0x2c00], desc[UR20][R94.64], P2 ;  /* 0x02c000005e5c7fae */ /* 0x0003e80009121854 */
[----:B------:R-:W1:Y:S02]  /*ab60*/  LDL R95, [R1+0xcc] ;  /* 0x0000cc00015f7983 */ /* 0x000e640000100800 */
[----:B-1----:R-:W-:-:S05]  /*ab70*/  IADD3 R94, P3, R2, R95, RZ ;  /* 0x0000005f025e7210 */ /* 0x002fca0007f7e0ff */
[----:B----4-:R-:W-:Y:S02]  /*ab80*/  IMAD.X R95, R0, 0x1, R3, P3 ;  /* 0x00000001005f7824 */ /* 0x010fe400018e0603 */
[----:B------:R-:W2:Y:S04]  /*ab90*/  LDL.LU R0, [R1+0xa4] ;  /* 0x0000a40001007983 */ /* 0x000ea80000300800 */
[----:B------:R1:W-:Y:S04]  /*aba0*/  LDGSTS.E [R92+0x3000], desc[UR20][R94.64], P2 ;  /* 0x030000005e5c7fae */ /* 0x0003e80009121854 */
[----:B------:R-:W1:Y:S02]  /*abb0*/  LDL R95, [R1+0xc4] ;  /* 0x0000c400015f7983 */ /* 0x000e640000100800 */
[----:B-1----:R-:W-:-:S02]  /*abc0*/  IADD3 R94, P3, R2, R95, RZ ;  /* 0x0000005f025e7210 */ /* 0x002fc40007f7e0ff */
[----:B------:R-:W4:Y:S03]  /*abd0*/  LDL R95, [R1+0xc0] ;  /* 0x0000c000015f7983 */ /* 0x000f260000100800 */
[----:B----4-:R-:W-:-:S05]  /*abe0*/  IMAD.X R95, R95, 0x1, R3, P3 ;  /* 0x000000015f5f7824 */ /* 0x010fca00018e0603 */
[----:B------:R1:W-:Y:S04]  /*abf0*/  LDGSTS.E [R92+0x3400], desc[UR20][R94.64], P2 ;  /* 0x034000005e5c7fae */ /* 0x0003e80009121854 */
[----:B------:R-:W4:Y:S01]  /*ac00*/  LDL R95, [R1+0xb8] ;  /* 0x0000b800015f7983 */ /* 0x000f220000100800 */
[----:B-1----:R-:W-:-:S03]  /*ac10*/  IADD3 R94, P3, R2, R90, RZ ;  /* 0x0000005a025e7210 */ /* 0x002fc60007f7e0ff */
[----:B------:R-:W2:Y:S02]  /*ac20*/  LDL.LU R90, [R1+0x90] ;  /* 0x00009000015a7983 */ /* 0x000ea40000300800 */
[----:B----4-:R-:W-:-:S05]  /*ac30*/  IMAD.X R95, R95, 0x1, R3, P3 ;  /* 0x000000015f5f7824 */ /* 0x010fca00018e0603 */
[----:B------:R1:W-:Y:S04]  /*ac40*/  LDGSTS.E [R92+0x3800], desc[UR20][R94.64], P2 ;  /* 0x038000005e5c7fae */ /* 0x0003e80009121854 */
[----:B------:R-:W1:Y:S02]  /*ac50*/  LDL R95, [R1+0xb4] ;  /* 0x0000b400015f7983 */ /* 0x000e640000100800 */
[----:B-1----:R-:W-:Y:S02]  /*ac60*/  IADD3 R94, P3, R2, R95, RZ ;  /* 0x0000005f025e7210 */ /* 0x002fe40007f7e0ff */
[----:B------:R-:W4:Y:S03]  /*ac70*/  LDL R95, [R1+0xb0] ;  /* 0x0000b000015f7983 */ /* 0x000f260000100800 */
[----:B----4-:R-:W-:-:S05]  /*ac80*/  IMAD.X R95, R95, 0x1, R3, P3 ;  /* 0x000000015f5f7824 */ /* 0x010fca00018e0603 */
[----:B------:R3:W-:Y:S04]  /*ac90*/  LDGSTS.E [R92+0x3c00], desc[UR20][R94.64], P2 ;  /* 0x03c000005e5c7fae */ /* 0x0007e80009121854 */
[----:B------:R-:W4:Y:S01]  /*aca0*/  LDL R95, [R1+0xa8] ;  /* 0x0000a800015f7983 */ /* 0x000f220000100800 */
[----:B---3--:R-:W-:-:S03]  /*acb0*/  IADD3 R94, P3, R2, R93, RZ ;  /* 0x0000005d025e7210 */ /* 0x008fc60007f7e0ff */
[----:B------:R1:W-:Y:S04]  /*acc0*/  STL [R1+0x368], R93 ;  /* 0x0003685d01007387 */ /* 0x0003e80000100800 */
[----:B-1----:R-:W3:Y:S01]  /*acd0*/  LDL.LU R93, [R1+0x88] ;  /* 0x00008800015d7983 */ /* 0x002ee20000300800 */
[----:B----4-:R-:W-:-:S05]  /*ace0*/  IMAD.X R95, R95, 0x1, R3, P3 ;  /* 0x000000015f5f7824 */ /* 0x010fca00018e0603 */
[----:B------:R2:W-:Y:S04]  /*acf0*/  LDGSTS.E [R92+0x4000], desc[UR20][R94.64], P2 ;  /* 0x040000005e5c7fae */ /* 0x0005e80009121854 */
[----:B------:R-:W4:Y:S01]  /*ad00*/  LDL R95, [R1+0xa0] ;  /* 0x0000a000015f7983 */ /* 0x000f220000100800 */
[----:B--2---:R-:W-:-:S03]  /*ad10*/  IADD3 R94, P3, R2, R0, RZ ;  /* 0x00000000025e7210 */ /* 0x004fc60007f7e0ff */
[----:B------:R1:W-:Y:S04]  /*ad20*/  STL [R1+0x370], R0 ;  /* 0x0003700001007387 */ /* 0x0003e80000100800 */
[----:B-1----:R-:W2:Y:S01]  /*ad30*/  LDL.LU R0, [R1+0x78] ;  /* 0x0000780001007983 */ /* 0x002ea20000300800 */
[----:B----4-:R-:W-:-:S05]  /*ad40*/  IMAD.X R95, R95, 0x1, R3, P3 ;  /* 0x000000015f5f7824 */ /* 0x010fca00018e0603 */
[----:B------:R1:W-:Y:S04]  /*ad50*/  LDGSTS.E [R92+0x4400], desc[UR20][R94.64], P2 ;  /* 0x044000005e5c7fae */ /* 0x0003e80009121854 */
[----:B------:R-:W1:Y:S02]  /*ad60*/  LDL R95, [R1+0x9c] ;  /* 0x00009c00015f7983 */ /* 0x000e640000100800 */
[----:B-1----:R-:W-:Y:S02]  /*ad70*/  IADD3 R94, P3, R2, R95, RZ ;  /* 0x0000005f025e7210 */ /* 0x002fe40007f7e0ff */
[----:B------:R-:W4:Y:S03]  /*ad80*/  LDL R95, [R1+0x98] ;  /* 0x00009800015f7983 */ /* 0x000f260000100800 */
[----:B----4-:R-:W-:-:S05]  /*ad90*/  IMAD.X R95, R95, 0x1, R3, P3 ;  /* 0x000000015f5f7824 */ /* 0x010fca00018e0603 */
[----:B------:R1:W-:Y:S04]  /*ada0*/  LDGSTS.E [R92+0x4800], desc[UR20][R94.64], P2 ;  /* 0x048000005e5c7fae */ /* 0x0003e80009121854 */
[----:B------:R-:W1:Y:S04]  /*adb0*/  LDL R95, [R1+0x94] ;  /* 0x00009400015f7983 */ /* 0x000e680000100800 */
[----:B------:R4:W-:Y:S01]  /*adc0*/  STL [R1+0x36c], R90 ;  /* 0x00036c5a01007387 */ /* 0x0009e20000100800 */
[----:B-1----:R-:W-:-:S05]  /*add0*/  IADD3 R94, P3, R2, R95, RZ ;  /* 0x0000005f025e7210 */ /* 0x002fca0007f7e0ff */
[----:B------:R-:W-:Y:S02]  /*ade0*/  IMAD.X R95, R90, 0x1, R3, P3 ;  /* 0x000000015a5f7824 */ /* 0x000fe400018e0603 */
[----:B----4-:R-:W4:Y:S04]  /*adf0*/  LDL.LU R90, [R1+0x80] ;  /* 0x00008000015a7983 */ /* 0x010f280000300800 */
[----:B------:R1:W-:Y:S04]  /*ae00*/  LDGSTS.E [R92+0x4c00], desc[UR20][R94.64], P2 ;  /* 0x04c000005e5c7fae */ /* 0x0003e80009121854 */
[----:B------:R-:W1:Y:S04]  /*ae10*/  LDL R95, [R1+0x8c] ;  /* 0x00008c00015f7983 */ /* 0x000e680000100800 */
[----:B---3--:R3:W-:Y:S01]  /*ae20*/  STL [R1+0x374], R93 ;  /* 0x0003745d01007387 */ /* 0x0087e20000100800 */
[----:B-1----:R-:W-:-:S05]  /*ae30*/  IADD3 R94, P3, R2, R95, RZ ;  /* 0x0000005f025e7210 */ /* 0x002fca0007f7e0ff */
[----:B------:R-:W-:Y:S02]  /*ae40*/  IMAD.X R95, R93, 0x1, R3, P3 ;  /* 0x000000015d5f7824 */ /* 0x000fe400018e0603 */
[----:B---3--:R-:W3:Y:S04]  /*ae50*/  LDL.LU R93, [R1+0x70] ;  /* 0x00007000015d7983 */ /* 0x008ee80000300800 */
[----:B------:R1:W-:Y:S04]  /*ae60*/  LDGSTS.E [R92+0x5000], desc[UR20][R94.64], P2 ;  /* 0x050000005e5c7fae */ /* 0x0003e80009121854 */
[----:B------:R-:W1:Y:S04]  /*ae70*/  LDL R95, [R1+0x84] ;  /* 0x00008400015f7983 */ /* 0x000e680000100800 */
[----:B----4-:R4:W-:Y:S01]  /*ae80*/  STL [R1+0x378], R90 ;  /* 0x0003785a01007387 */ /* 0x0109e20000100800 */
[----:B-1----:R-:W-:-:S05]  /*ae90*/  IADD3 R94, P3, R2, R95, RZ ;  /* 0x0000005f025e7210 */ /* 0x002fca0007f7e0ff */
[----:B------:R-:W-:Y:S02]  /*aea0*/  IMAD.X R95, R90, 0x1, R3, P3 ;  /* 0x000000015a5f7824 */ /* 0x000fe400018e0603 */
[----:B----4-:R-:W4:Y:S04]  /*aeb0*/  LDL.LU R90, [R1+0x68] ;  /* 0x00006800015a7983 */ /* 0x010f280000300800 */
[----:B------:R1:W-:Y:S04]  /*aec0*/  LDGSTS.E [R92+0x5400], desc[UR20][R94.64], P2 ;  /* 0x054000005e5c7fae */ /* 0x0003e80009121854 */
[----:B------:R-:W1:Y:S04]  /*aed0*/  LDL R95, [R1+0x7c] ;  /* 0x00007c00015f7983 */ /* 0x000e680000100800 */
[----:B--2---:R2:W-:Y:S01]  /*aee0*/  STL [R1+0x37c], R0 ;  /* 0x00037c0001007387 */ /* 0x0045e20000100800 */
[----:B-1----:R-:W-:-:S05]  /*aef0*/  IADD3 R94, P3, R2, R95, RZ ;  /* 0x0000005f025e7210 */ /* 0x002fca0007f7e0ff */
[----:B------:R-:W-:Y:S02]  /*af00*/  IMAD.X R95, R0, 0x1, R3, P3 ;  /* 0x00000001005f7824 */ /* 0x000fe400018e0603 */
[----:B--2---:R-:W2:Y:S04]  /*af10*/  LDL.LU R0, [R1+0x60] ;  /* 0x0000600001007983 */ /* 0x004ea80000300800 */
        /* <DEDUP_REMOVED lines=71> */
[----:B--2---:R-:W2:Y:S04]  /*b390*/  LDL.LU R0, [R1] ;  /* 0x0000000001007983 */ /* 0x004ea80000300800 */
[----:B------:R1:W-:Y:S04]  /*b3a0*/  LDGSTS.E [R92+0x10800], desc[UR20][R94.64], P2 ;  /* 0x108000005e5c7fae */ /* 0x0003e80009121854 */
[----:B------:R-:W1:Y:S04]  /*b3b0*/  LDL R95, [R1+0x14] ;  /* 0x00001400015f7983 */ /* 0x000e680000100800 */
[----:B---3--:R3:W-:Y:S01]  /*b3c0*/  STL [R1+0x3b0], R93 ;  /* 0x0003b05d01007387 */ /* 0x0087e20000100800 */
[----:B-1----:R-:W-:-:S05]  /*b3d0*/  IADD3 R94, P3, R2, R95, RZ ;  /* 0x0000005f025e7210 */ /* 0x002fca0007f7e0ff */
[----:B------:R-:W-:Y:S02]  /*b3e0*/  IMAD.X R95, R93, 0x1, R3, P3 ;  /* 0x000000015d5f7824 */ /* 0x000fe400018e0603 */
[----:B---3--:R-:W3:Y:S04]  /*b3f0*/  LDL.LU R93, [R1+0x4] ;  /* 0x00000400015d7983 */ /* 0x008ee80000300800 */
[----:B------:R1:W-:Y:S04]  /*b400*/  LDGSTS.E [R92+0x10c00], desc[UR20][R94.64], P2 ;  /* 0x10c000005e5c7fae */ /* 0x0003e80009121854 */
[----:B------:R-:W1:Y:S02]  /*b410*/  LDL R95, [R1+0xc] ;  /* 0x00000c00015f7983 */ /* 0x000e640000100800 */
[----:B-1----:R-:W-:-:S05]  /*b420*/  IADD3 R94, P3, R2, R95, RZ ;  /* 0x0000005f025e7210 */ /* 0x002fca0007f7e0ff */
[----:B----4-:R-:W-:-:S05]  /*b430*/  IMAD.X R95, R90, 0x1, R3, P3 ;  /* 0x000000015a5f7824 */ /* 0x010fca00018e0603 */
[----:B------:R3:W-:Y:S02]  /*b440*/  LDGSTS.E [R92+0x11000], desc[UR20][R94.64], P2 ;  /* 0x110000005e5c7fae */ /* 0x0007e40009121854 */
[----:B---3--:R-:W-:-:S05]  /*b450*/  IADD3 R94, P3, R2, R93, RZ ;  /* 0x0000005d025e7210 */ /* 0x008fca0007f7e0ff */
[----:B--2---:R-:W-:-:S05]  /*b460*/  IMAD.X R95, R0, 0x1, R3, P3 ;  /* 0x00000001005f7824 */ /* 0x004fca00018e0603 */
[----:B------:R1:W-:Y:S02]  /*b470*/  LDGSTS.E [R92+0x11400], desc[UR20][R94.64], P2 ;  /* 0x114000005e5c7fae */ /* 0x0003e40009121854 */
[----:B-1----:R-:W-:-:S05]  /*b480*/  IADD3 R94, P3, R2, R125, RZ ;  /* 0x0000007d025e7210 */ /* 0x002fca0007f7e0ff */
[----:B------:R-:W-:-:S05]  /*b490*/  IMAD.X R95, R124, 0x1, R3, P3 ;  /* 0x000000017c5f7824 */ /* 0x000fca00018e0603 */
        /* <DEDUP_REMOVED lines=72> */
[----:B------:R1:W-:Y:S04]  /*b920*/  LDGSTS.E [R92+0x17800], desc[UR20][R94.64], P2 ;  /* 0x178000005e5c7fae */ /* 0x0003e80009121854 */
[----:B------:R2:W-:Y:S01]  /*b930*/  STL [R1+0x31c], R2 ;  /* 0x00031c0201007387 */ /* 0x0005e20000100800 */
[----:B-1----:R-:W-:-:S03]  /*b940*/  IADD3 R94, P3, R2, R89, RZ ;  /* 0x00000059025e7210 */ /* 0x002fc60007f7e0ff */
[----:B--2---:R-:W2:Y:S02]  /*b950*/  LDL.LU R2, [R1+0x24] ;  /* 0x0000240001027983 */ /* 0x004ea40000300800 */
[----:B------:R-:W-:Y:S02]  /*b960*/  IMAD.X R95, R7, 0x1, R3, P3 ;  /* 0x00000001075f7824 */ /* 0x000fe400018e0603 */
[----:B------:R1:W-:Y:S04]  /*b970*/  STL [R1+0x320], R3 ;  /* 0x0003200301007387 */ /* 0x0003e80000100800 */
[----:B------:R3:W-:Y:S01]  /*b980*/  LDGSTS.E [R92+0x17c00], desc[UR20][R94.64], P2 ;  /* 0x17c000005e5c7fae */ /* 0x0007e20009121854 */
[----:B------:R-:W-:Y:S02]  /*b990*/  IADD3 R5, P6, R5, UR22, RZ ;  /* 0x0000001605057c10 */ /* 0x000fe4000ffde0ff */
[----:B------:R-:W-:Y:S01]  /*b9a0*/  IADD3 R89, P4, R89, UR22, RZ ;  /* 0x0000001659597c10 */ /* 0x000fe2000ff9e0ff */
[----:B------:R-:W-:Y:S01]  /*b9b0*/  UIADD3 UR4, UR4, 0x1, URZ ;  /* 0x0000000104047890 */ /* 0x000fe2000fffe03f */
[----:B-1----:R-:W4:Y:S01]  /*b9c0*/  LDL.LU R3, [R1+0x1c] ;  /* 0x00001c0001037983 */ /* 0x002f220000300800 */
[----:B------:R-:W-:-:S02]  /*b9d0*/  IADD3 R4, P3, R4, UR22, RZ ;  /* 0x0000001604047c10 */ /* 0x000fc4000ff7e0ff */
[----:B------:R-:W-:Y:S01]  /*b9e0*/  IADD3 R6, P5, R6, UR22, RZ ;  /* 0x0000001606067c10 */ /* 0x000fe2000ffbe0ff */
[----:B------:R-:W0:Y:S04]  /*b9f0*/  LDGDEPBAR ;  /* 0x00000000000079af */ /* 0x000e280000000000 */
[----:B------:R-:W2:Y:S04]  /*ba00*/  LDL.LU R94, [R1+0xc] ;  /* 0x00000c00015e7983 */ /* 0x000ea80000300800 */
[----:B------:R-:W2:Y:S01]  /*ba10*/  LDL.LU R95, [R1+0x14] ;  /* 0x00001400015f7983 */ /* 0x000ea20000300800 */
[----:B---3--:R-:W-:Y:S01]  /*ba20*/  IMAD.U32 R92, RZ, RZ, UR12 ;  /* 0x0000000cff5c7e24 */ /* 0x008fe2000f8e00ff */
[----:B------:R-:W-:-:S02]  /*ba30*/  IADD3.X R11, R11, UR16, RZ, P6, !PT ;  /* 0x000000100b0b7c10 */ /* 0x000fc4000b7fe4ff */
[----:B------:R-:W-:Y:S02]  /*ba40*/  IADD3 R12, P6, R12, UR22, RZ ;  /* 0x000000160c0c7c10 */ /* 0x000fe4000ffde0ff */
[----:B------:R-:W-:Y:S02]  /*ba50*/  LEA R91, P2, R92, R91, 0x2 ;  /* 0x0000005b5c5b7211 */ /* 0x000fe400078410ff */
[----:B------:R-:W-:Y:S02]  /*ba60*/  IADD3.X R7, R7, UR16, RZ, P4, !PT ;  /* 0x0000001007077c10 */ /* 0x000fe4000a7fe4ff */
[----:B------:R-:W-:Y:S02]  /*ba70*/  IADD3 R8, P4, R8, UR22, RZ ;  /* 0x0000001608087c10 */ /* 0x000fe4000ff9e0ff */
[----:B------:R-:W-:Y:S02]  /*ba80*/  IADD3.X R9, R9, UR16, RZ, P3, !PT ;  /* 0x0000001009097c10 */ /* 0x000fe40009ffe4ff */
[----:B------:R-:W-:Y:S01]  /*ba90*/  IADD3.X R19, R19, UR16, RZ, P6, !PT ;  /* 0x0000001013137c10 */ /* 0x000fe2000b7fe4ff */
[----:B------:R-:W-:Y:S01]  /*baa0*/  STL [R1+0x324], R91 ;  /* 0x0003245b01007387 */ /* 0x000fe20000100800 */
[----:B------:R-:W-:-:S02]  /*bab0*/  IADD3 R10, P3, R10, UR22, RZ ;  /* 0x000000160a0a7c10 */ /* 0x000fc4000ff7e0ff */
[----:B------:R-:W-:Y:S02]  /*bac0*/  IADD3.X R13, R13, UR16, RZ, P5, !PT ;  /* 0x000000100d0d7c10 */ /* 0x000fe4000affe4ff */
[----:B------:R-:W-:Y:S01]  /*bad0*/  IADD3 R20, P6, R20, UR22, RZ ;  /* 0x0000001614147c10 */ /* 0x000fe2000ffde0ff */
[----:B------:R-:W-:Y:S01]  /*bae0*/  STL [R1+0x328], R89 ;  /* 0x0003285901007387 */ /* 0x000fe20000100800 */
[----:B------:R-:W-:Y:S02]  /*baf0*/  IADD3 R14, P5, R14, UR22, RZ ;  /* 0x000000160e0e7c10 */ /* 0x000fe4000ffbe0ff */
[----:B------:R-:W-:Y:S01]  /*bb00*/  IADD3.X R15, R15, UR16, RZ, P4, !PT ;  /* 0x000000100f0f7c10 */ /* 0x000fe2000a7fe4ff */
[----:B------:R-:W-:Y:S01]  /*bb10*/  STL [R1+0x32c], R4 ;  /* 0x00032c0401007387 */ /* 0x000fe20000100800 */
[----:B------:R-:W-:Y:S02]  /*bb20*/  IADD3 R16, P4, R16, UR22, RZ ;  /* 0x0000001610107c10 */ /* 0x000fe4000ff9e0ff */
[----:B------:R-:W-:Y:S01]  /*bb30*/  IADD3.X R17, R17, UR16, RZ, P3, !PT ;  /* 0x0000001011117c10 */ /* 0x000fe20009ffe4ff */
[----:B------:R1:W-:Y:S01]  /*bb40*/  STL [R1+0x330], R5 ;  /* 0x0003300501007387 */ /* 0x0003e20000100800 */
[----:B------:R-:W-:-:S02]  /*bb50*/  IADD3.X R88, R88, UR16, RZ, P6, !PT ;  /* 0x0000001058587c10 */ /* 0x000fc4000b7fe4ff */
[----:B------:R-:W-:Y:S02]  /*bb60*/  IADD3 R18, P3, R18, UR22, RZ ;  /* 0x0000001612127c10 */ /* 0x000fe4000ff7e0ff */
[----:B------:R-:W-:Y:S02]  /*bb70*/  IADD3.X R21, R21, UR16, RZ, P5, !PT ;  /* 0x0000001015157c10 */ /* 0x000fe4000affe4ff */
[----:B------:R-:W-:Y:S02]  /*bb80*/  IADD3 R103, P6, R103, UR22, RZ ;  /* 0x0000001667677c10 */ /* 0x000fe4000ffde0ff */
[----:B------:R-:W-:Y:S01]  /*bb90*/  IADD3 R97, P5, R97, UR22, RZ ;  /* 0x0000001661617c10 */ /* 0x000fe2000ffbe0ff */
[----:B-1----:R-:W3:Y:S01]  /*bba0*/  LDL.LU R5, [R1+0x5c] ;  /* 0x00005c0001057983 */ /* 0x002ee20000300800 */
[----:B------:R-:W-:-:S03]  /*bbb0*/  IADD3.X R22, R22, UR16, RZ, P4, !PT ;  /* 0x0000001016167c10 */ /* 0x000fc6000a7fe4ff */
[----:B------:R1:W-:Y:S01]  /*bbc0*/  STL [R1+0x334], R6 ;  /* 0x0003340601007387 */ /* 0x0003e20000100800 */
[----:B------:R-:W-:Y:S02]  /*bbd0*/  IADD3 R99, P4, R99, UR22, RZ ;  /* 0x0000001663637c10 */ /* 0x000fe4000ff9e0ff */
[----:B------:R-:W-:Y:S02]  /*bbe0*/  IADD3.X R23, R23, UR16, RZ, P3, !PT ;  /* 0x0000001017177c10 */ /* 0x000fe40009ffe4ff */
[----:B------:R-:W-:Y:S02]  /*bbf0*/  IADD3.X R102, R102, UR16, RZ, P6, !PT ;  /* 0x0000001066667c10 */ /* 0x000fe4000b7fe4ff */
[----:B------:R-:W-:Y:S01]  /*bc00*/  IADD3 R101, P3, R101, UR22, RZ ;  /* 0x0000001665657c10 */ /* 0x000fe2000ff7e0ff */
[----:B-1----:R-:W3:Y:S01]  /*bc10*/  LDL.LU R6, [R1+0x54] ;  /* 0x0000540001067983 */ /* 0x002ee20000300800 */
[----:B------:R-:W-:-:S03]  /*bc20*/  IADD3.X R96, R96, UR16, RZ, P5, !PT ;  /* 0x0000001060607c10 */ /* 0x000fc6000affe4ff */
[----:B------:R1:W-:Y:S01]  /*bc30*/  STL [R1+0x338], R7 ;  /* 0x0003380701007387 */ /* 0x0003e20000100800 */
[----:B------:R-:W-:Y:S02]  /*bc40*/  IADD3 R111, P6, R111, UR22, RZ ;  /* 0x000000166f6f7c10 */ /* 0x000fe4000ffde0ff */
[----:B------:R-:W-:Y:S02]  /*bc50*/  IADD3 R105, P5, R105, UR22, RZ ;  /* 0x0000001669697c10 */ /* 0x000fe4000ffbe0ff */
[----:B------:R-:W-:Y:S01]  /*bc60*/  IADD3.X R98, R98, UR16, RZ, P4, !PT ;  /* 0x0000001062627c10 */ /* 0x000fe2000a7fe4ff */
[----:B-1----:R-:W3:Y:S01]  /*bc70*/  LDL.LU R7, [R1+0x4c] ;  /* 0x00004c0001077983 */ /* 0x002ee20000300800 */
[----:B------:R-:W-:-:S03]  /*bc80*/  IADD3 R107, P4, R107, UR22, RZ ;  /* 0x000000166b6b7c10 */ /* 0x000fc6000ff9e0ff */
[----:B------:R1:W-:Y:S01]  /*bc90*/  STL [R1+0x33c], R8 ;  /* 0x00033c0801007387 */ /* 0x0003e20000100800 */
        /* <DEDUP_REMOVED lines=9> */
[----:B-1----:R-:W3:Y:S04]  /*bd30*/  LDL.LU R9, [R1+0x3c] ;  /* 0x00003c0001097983 */ /* 0x002ee80000300800 */
[----:B------:R1:W-:Y:S01]  /*bd40*/  STL [R1+0x344], R10 ;  /* 0x0003440a01007387 */ /* 0x0003e20000100800 */
[----:B------:R-:W-:-:S02]  /*bd50*/  IADD3 R115, P4, R115, UR22, RZ ;  /* 0x0000001673737c10 */ /* 0x000fc4000ff9e0ff */
[----:B------:R-:W-:Y:S02]  /*bd60*/  IADD3.X R108, R108, UR16, RZ, P3, !PT ;  /* 0x000000106c6c7c10 */ /* 0x000fe40009ffe4ff */
[----:B------:R-:W-:Y:S01]  /*bd70*/  IADD3.X R118, R118, UR16, RZ, P6, !PT ;  /* 0x0000001076767c10 */ /* 0x000fe2000b7fe4ff */
[----:B-1----:R-:W3:Y:S04]  /*bd80*/  LDL.LU R10, [R1+0x34] ;  /* 0x00003400010a7983 */ /* 0x002ee80000300800 */
[----:B------:R1:W-:Y:S01]  /*bd90*/  STL [R1+0x348], R11 ;  /* 0x0003480b01007387 */ /* 0x0003e20000100800 */
[----:B------:R-:W-:Y:S02]  /*bda0*/  IADD3 R117, P3, R117, UR22, RZ ;  /* 0x0000001675757c10 */ /* 0x000fe4000ff7e0ff */
[----:B------:R-:W-:-:S02]  /*bdb0*/  IADD3.X R112, R112, UR16, RZ, P5, !PT ;  /* 0x0000001070707c10 */ /* 0x000fc4000affe4ff */
[----:B------:R-:W-:Y:S01]  /*bdc0*/  IADD3 R93, P6, R93, UR22, RZ ;  /* 0x000000165d5d7c10 */ /* 0x000fe2000ffde0ff */
[----:B-1----:R-:W3:Y:S01]  /*bdd0*/  LDL.LU R11, [R1+0x2c] ;  /* 0x00002c00010b7983 */ /* 0x002ee20000300800 */
[----:B------:R-:W-:-:S03]  /*bde0*/  IADD3 R121, P5, R121, UR22, RZ ;  /* 0x0000001679797c10 */ /* 0x000fc6000ffbe0ff */
[----:B------:R-:W-:Y:S01]  /*bdf0*/  STL [R1+0x34c], R12 ;  /* 0x00034c0c01007387 */ /* 0x000fe20000100800 */
[----:B------:R-:W-:-:S03]  /*be00*/  IADD3.X R114, R114, UR16, RZ, P4, !PT ;  /* 0x0000001072727c10 */ /* 0x000fc6000a7fe4ff */
[----:B------:R-:W-:Y:S01]  /*be10*/  STL [R1+0x350], R13 ;  /* 0x0003500d01007387 */ /* 0x000fe20000100800 */
        /* <DEDUP_REMOVED lines=8> */
[----:B------:R-:W-:-:S03]  /*bea0*/  IADD3.X R122, R122, UR16, RZ, P4, !PT ;  /* 0x000000107a7a7c10 */ /* 0x000fc6000a7fe4ff */
[----:B------:R-:W-:Y:S04]  /*beb0*/  STL [R1+0x364], R18 ;  /* 0x0003641201007387 */ /* 0x000fe80000100800 */
[----:B------:R1:W-:Y:S01]  /*bec0*/  STL [R1+0x4], R93 ;  /* 0x0000045d01007387 */ /* 0x0003e20000100800 */
[----:B------:R-:W-:Y:S02]  /*bed0*/  IADD3.X R124, R124, UR16, RZ, P3, !PT ;  /* 0x000000107c7c7c10 */ /* 0x000fe40009ffe4ff */
[----:B------:R-:W-:Y:S01]  /*bee0*/  IADD3.X R0, R0, UR16, RZ, P6, !PT ;  /* 0x0000001000007c10 */ /* 0x000fe2000b7fe4ff */
[----:B-1----:R-:W3:Y:S04]  /*bef0*/  LDL.LU R93, [R1+0x3b0] ;  /* 0x0003b000015d7983 */ /* 0x002ee80000300800 */
[----:B------:R-:W3:Y:S04]  /*bf00*/  LDL.LU R4, [R1+0x64] ;  /* 0x0000640001047983 */ /* 0x000ee80000300800 */
[----:B------:R-:W3:Y:S04]  /*bf10*/  LDL.LU R89, [R1+0x6c] ;  /* 0x00006c0001597983 */ /* 0x000ee80000300800 */
[----:B------:R-:W3:Y:S04]  /*bf20*/  LDL.LU R91, [R1+0x74] ;  /* 0x00007400015b7983 */ /* 0x000ee80000300800 */
[----:B------:R-:W3:Y:S01]  /*bf30*/  LDL.LU R92, [R1+0x7c] ;  /* 0x00007c00015c7983 */ /* 0x000ee20000300800 */
[----:B----4-:R-:W-:-:S02]  /*bf40*/  IADD3 R3, P3, R3, UR22, RZ ;  /* 0x0000001603037c10 */ /* 0x010fc4000ff7e0ff */
[----:B--2---:R-:W-:Y:S02]  /*bf50*/  IADD3 R94, P5, R94, UR22, RZ ;  /* 0x000000165e5e7c10 */ /* 0x004fe4000ffbe0ff */
[----:B------:R-:W-:-:S03]  /*bf60*/  IADD3 R95, P4, R95, UR22, RZ ;  /* 0x000000165f5f7c10 */ /* 0x000fc6000ff9e0ff */
[----:B------:R1:W-:Y:S04]  /*bf70*/  STL [R1+0xc], R94 ;  /* 0x00000c5e01007387 */ /* 0x0003e80000100800 */
[----:B-1----:R-:W2:Y:S04]  /*bf80*/  LDL.LU R94, [R1+0x84] ;  /* 0x00008400015e7983 */ /* 0x002ea80000300800 */
[----:B------:R1:W-:Y:S04]  /*bf90*/  STL [R1+0x14], R95 ;  /* 0x0000145f01007387 */ /* 0x0003e80000100800 */
[----:B-1----:R-:W4:Y:S04]  /*bfa0*/  LDL.LU R95, [R1+0x8c] ;  /* 0x00008c00015f7983 */ /* 0x002f280000300800 */
[----:B------:R1:W-:Y:S04]  /*bfb0*/  STL [R1+0x1c], R3 ;  /* 0x00001c0301007387 */ /* 0x0003e80000100800 */
[----:B-1----:R-:W4:Y:S04]  /*bfc0*/  LDL.LU R3, [R1+0x94] ;  /* 0x0000940001037983 */ /* 0x002f280000300800 */
[----:B------:R1:W-:Y:S04]  /*bfd0*/  STL [R1], R0 ;  /* 0x0000000001007387 */ /* 0x0003e80000100800 */
[----:B-1----:R-:W2:Y:S01]  /*bfe0*/  LDL.LU R0, [R1+0x3ac] ;  /* 0x0003ac0001007983 */ /* 0x002ea20000300800 */
[----:B------:R-:W-:-:S02]  /*bff0*/  IADD3.X R90, R90, UR16, RZ, P5, !PT ;  /* 0x000000105a5a7c10 */ /* 0x000fc4000affe4ff */
[----:B------:R-:W-:-:S03]  /*c000*/  IADD3 R2, P6, R2, UR22, RZ ;  /* 0x0000001602027c10 */ /* 0x000fc6000ffde0ff */
[----:B------:R1:W-:Y:S04]  /*c010*/  STL [R1+0x8], R90 ;  /* 0x0000085a01007387 */ /* 0x0003e80000100800 */
[----:B-1----:R-:W4:Y:S04]  /*c020*/  LDL.LU R90, [R1+0x3a8] ;  /* 0x0003a800015a7983 */ /* 0x002f280000300800 */
[----:B------:R1:W-:Y:S04]  /*c030*/  STL [R1+0x24], R2 ;  /* 0x0000240201007387 */ /* 0x0003e80000100800 */
[----:B-1----:R-:W4:Y:S01]  /*c040*/  LDL.LU R2, [R1+0x9c] ;  /* 0x00009c0001027983 */ /* 0x002f220000300800 */
[----:B---3--:R-:W-:-:S02]  /*c050*/  IADD3 R11, P5, R11, UR22, RZ ;  /* 0x000000160b0b7c10 */ /* 0x008fc4000ffbe0ff */
[----:B------:R-:W-:-:S05]  /*c060*/  IADD3.X R93, R93, UR16, RZ, P4, !PT ;  /* 0x000000105d5d7c10 */ /* 0x000fca000a7fe4ff */
[----:B------:R1:W-:Y:S04]  /*c070*/  STL [R1+0x10], R93 ;  /* 0x0000105d01007387 */ /* 0x0003e80000100800 */
[----:B-1----:R-:W3:Y:S04]  /*c080*/  LDL.LU R93, [R1+0x3a4] ;  /* 0x0003a400015d7983 */ /* 0x002ee80000300800 */
[----:B------:R-:W-:Y:S01]  /*c090*/  STL [R1+0x2c], R11 ;  /* 0x00002c0b01007387 */ /* 0x000fe20000100800 */
[----:B--2---:R-:W-:-:S05]  /*c0a0*/  IADD3.X R0, R0, UR16, RZ, P3, !PT ;  /* 0x0000001000007c10 */ /* 0x004fca0009ffe4ff */
[----:B------:R1:W-:Y:S04]  /*c0b0*/  STL [R1+0x18], R0 ;  /* 0x0000180001007387 */ /* 0x0003e80000100800 */
[----:B-1----:R-:W2:Y:S01]  /*c0c0*/  LDL.LU R0, [R1+0x3a0] ;  /* 0x0003a00001007983 */ /* 0x002ea20000300800 */
[----:B------:R-:W-:Y:S02]  /*c0d0*/  IADD3 R10, P4, R10, UR22, RZ ;  /* 0x000000160a0a7c10 */ /* 0x000fe4000ff9e0ff */
[----:B----4-:R-:W-:Y:S02]  /*c0e0*/  IADD3.X R90, R90, UR16, RZ, P6, !PT ;  /* 0x000000105a5a7c10 */ /* 0x010fe4000b7fe4ff */
[----:B------:R-:W-:Y:S01]  /*c0f0*/  IADD3 R9, P3, R9, UR22, RZ ;  /* 0x0000001609097c10 */ /* 0x000fe2000ff7e0ff */
[----:B------:R-:W-:Y:S01]  /*c100*/  STL [R1+0x34], R10 ;  /* 0x0000340a01007387 */ /* 0x000fe20000100800 */
[----:B------:R-:W-:-:S03]  /*c110*/  IADD3 R8, P6, R8, UR22, RZ ;  /* 0x0000001608087c10 */ /* 0x000fc6000ffde0ff */
[----:B------:R1:W-:Y:S04]  /*c120*/  STL [R1+0x20], R90 ;  /* 0x0000205a01007387 */ /* 0x0003e80000100800 */
[----:B-1----:R-:W4:Y:S04]  /*c130*/  LDL.LU R90, [R1+0x39c] ;  /* 0x00039c00015a7983 */ /* 0x002f280000300800 */
[----:B------:R-:W-:Y:S01]  /*c140*/  STL [R1+0x3c], R9 ;  /* 0x00003c0901007387 */ /* 0x000fe20000100800 */
[----:B---3--:R-:W-:-:S05]  /*c150*/  IADD3.X R93, R93, UR16, RZ, P5, !PT ;  /* 0x000000105d5d7c10 */ /* 0x008fca000affe4ff */
[----:B------:R1:W-:Y:S04]  /*c160*/  STL [R1+0x28], R93 ;  /* 0x0000285d01007387 */ /* 0x0003e80000100800 */
[----:B-1----:R-:W3:Y:S04]  /*c170*/  LDL.LU R93, [R1+0x398] ;  /* 0x00039800015d7983 */ /* 0x002ee80000300800 */
[----:B------:R-:W-:Y:S01]  /*c180*/  STL [R1+0x44], R8 ;  /* 0x0000440801007387 */ /* 0x000fe20000100800 */
[----:B--2---:R-:W-:-:S05]  /*c190*/  IADD3.X R0, R0, UR16, RZ, P4, !PT ;  /* 0x0000001000007c10 */ /* 0x004fca000a7fe4ff */
[----:B------:R1:W-:Y:S04]  /*c1a0*/  STL [R1+0x30], R0 ;  /* 0x0000300001007387 */ /* 0x0003e80000100800 */
[----:B-1----:R-:W2:Y:S01]  /*c1b0*/  LDL.LU R0, [R1+0x394] ;  /* 0x0003940001007983 */ /* 0x002ea20000300800 */
[----:B------:R-:W-:Y:S02]  /*c1c0*/  IADD3 R7, P5, R7, UR22, RZ ;  /* 0x0000001607077c10 */ /* 0x000fe4000ffbe0ff */
[----:B----4-:R-:W-:-:S03]  /*c1d0*/  IADD3.X R90, R90, UR16, RZ, P3, !PT ;  /* 0x000000105a5a7c10 */ /* 0x010fc60009ffe4ff */
[----:B------:R-:W-:Y:S01]  /*c1e0*/  STL [R1+0x4c], R7 ;  /* 0x00004c0701007387 */ /* 0x000fe20000100800 */
[----:B------:R-:W-:-:S03]  /*c1f0*/  IADD3 R6, P4, R6, UR22, RZ ;  /* 0x0000001606067c10 */ /* 0x000fc6000ff9e0ff */
[----:B------:R1:W-:Y:S01]  /*c200*/  STL [R1+0x38], R90 ;  /* 0x0000385a01007387 */ /* 0x0003e20000100800 */
[----:B------:R-:W-:-:S03]  /*c210*/  IADD3 R5, P3, R5, UR22, RZ ;  /* 0x0000001605057c10 */ /* 0x000fc6000ff7e0ff */
        /* <DEDUP_REMOVED lines=40> */
[----:B------:R-:W-:Y:S02]  /*c4a0*/  IADD3 R2, P3, R2, UR22, RZ ;  /* 0x0000001602027c10 */ /* 0x000fe4000ff7e0ff */
[----:B----4-:R-:W-:Y:S01]  /*c4b0*/  IADD3.X R90, R90, UR16, RZ, P6, !PT ;  /* 0x000000105a5a7c10 */ /* 0x010fe2000b7fe4ff */
[----:B------:R-:W-:Y:S04]  /*c4c0*/  STL [R1+0x94], R3 ;  /* 0x0000940301007387 */ /* 0x000fe80000100800 */
[----:B------:R-:W4:Y:S04]  /*c4d0*/  LDL.LU R18, [R1+0xb4] ;  /* 0x0000b40001127983 */ /* 0x000f280000300800 */
[----:B------:R-:W4:Y:S04]  /*c4e0*/  LDL.LU R92, [R1+0x98] ;  /* 0x00009800015c7983 */ /* 0x000f280000300800 */
[----:B------:R-:W4:Y:S04]  /*c4f0*/  LDL.LU R94, [R1+0xbc] ;  /* 0x0000bc00015e7983 */ /* 0x000f280000300800 */
[----:B------:R1:W-:Y:S04]  /*c500*/  STL [R1+0x80], R90 ;  /* 0x0000805a01007387 */ /* 0x0003e80000100800 */
[----:B------:R2:W-:Y:S04]  /*c510*/  STL [R1+0x9c], R2 ;  /* 0x00009c0201007387 */ /* 0x0005e80000100800 */
[----:B-1----:R-:W4:Y:S04]  /*c520*/  LDL.LU R90, [R1+0x36c] ;  /* 0x00036c00015a7983 */ /* 0x002f280000300800 */
[----:B------:R-:W4:Y:S04]  /*c530*/  LDL.LU R17, [R1+0xa0] ;  /* 0x0000a00001117983 */ /* 0x000f280000300800 */
[----:B------:R-:W4:Y:S04]  /*c540*/  LDL.LU R16, [R1+0xc4] ;  /* 0x0000c40001107983 */ /* 0x000f280000300800 */
[----:B------:R-:W4:Y:S04]  /*c550*/  LDL.LU R95, [R1+0xa8] ;  /* 0x0000a800015f7983 */ /* 0x000f280000300800 */
[----:B------:R-:W4:Y:S04]  /*c560*/  LDL.LU R15, [R1+0xcc] ;  /* 0x0000cc00010f7983 */ /* 0x000f280000300800 */
[----:B------:R-:W4:Y:S04]  /*c570*/  LDL.LU R14, [R1+0xb0] ;  /* 0x0000b000010e7983 */ /* 0x000f280000300800 */
[----:B------:R-:W4:Y:S01]  /*c580*/  LDL.LU R13, [R1+0xd4] ;  /* 0x0000d400010d7983 */ /* 0x000f220000300800 */
[----:B---3--:R-:W-:-:S02]  /*c590*/  IADD3.X R93, R93, UR16, RZ, P5, !PT ;  /* 0x000000105d5d7c10 */ /* 0x008fc4000affe4ff */
[----:B--2---:R-:W-:-:S05]  /*c5a0*/  IADD3 R0, P6, R0, UR22, RZ ;  /* 0x0000001600007c10 */ /* 0x004fca000ffde0ff */
[----:B------:R1:W-:Y:S04]  /*c5b0*/  STL [R1+0xa4], R0 ;  /* 0x0000a40001007387 */ /* 0x0003e80000100800 */
[----:B------:R-:W2:Y:S04]  /*c5c0*/  LDL.LU R12, [R1+0xb8] ;  /* 0x0000b800010c7983 */ /* 0x000ea80000300800 */
[----:B------:R-:W3:Y:S04]  /*c5d0*/  LDL.LU R11, [R1+0xdc] ;  /* 0x0000dc00010b7983 */ /* 0x000ee80000300800 */
        /* <DEDUP_REMOVED lines=11> */
[----:B-1----:R-:W3:Y:S04]  /*c690*/  LDL.LU R0, [R1+0x10c] ;  /* 0x00010c0001007983 */ /* 0x002ee80000300800 */
[----:B------:R1:W-:Y:S04]  /*c6a0*/  STL [R1+0x88], R93 ;  /* 0x0000885d01007387 */ /* 0x0003e80000100800 */
[----:B-1----:R-:W3:Y:S01]  /*c6b0*/  LDL.LU R93, [R1+0x368] ;  /* 0x00036800015d7983 */ /* 0x002ee20000300800 */
[----:B----4-:R-:W-:-:S02]  /*c6c0*/  IADD3.X R90, R90, UR16, RZ, P4, !PT ;  /* 0x000000105a5a7c10 */ /* 0x010fc4000a7fe4ff */
[----:B------:R-:W-:Y:S02]  /*c6d0*/  IADD3 R18, P4, R18, UR22, RZ ;  /* 0x0000001612127c10 */ /* 0x000fe4000ff9e0ff */
[----:B------:R-:W-:Y:S02]  /*c6e0*/  IADD3.X R92, R92, UR16, RZ, P3, !PT ;  /* 0x000000105c5c7c10 */ /* 0x000fe40009ffe4ff */
[----:B------:R-:W-:Y:S02]  /*c6f0*/  IADD3 R94, P3, R94, UR22, RZ ;  /* 0x000000165e5e7c10 */ /* 0x000fe4000ff7e0ff */
[----:B------:R-:W-:Y:S02]  /*c700*/  IADD3.X R17, R17, UR16, RZ, P6, !PT ;  /* 0x0000001011117c10 */ /* 0x000fe4000b7fe4ff */
[----:B------:R-:W-:Y:S02]  /*c710*/  IADD3 R16, P6, R16, UR22, RZ ;  /* 0x0000001610107c10 */ /* 0x000fe4000ffde0ff */
[----:B------:R-:W-:-:S02]  /*c720*/  IADD3.X R14, R14, UR16, RZ, P4, !PT ;  /* 0x000000100e0e7c10 */ /* 0x000fc4000a7fe4ff */
[----:B------:R-:W-:Y:S02]  /*c730*/  IADD3 R13, P4, R13, UR22, RZ ;  /* 0x000000160d0d7c10 */ /* 0x000fe4000ff9e0ff */
[----:B--2---:R-:W-:Y:S02]  /*c740*/  IADD3.X R12, R12, UR16, RZ, P3, !PT ;  /* 0x000000100c0c7c10 */ /* 0x004fe40009ffe4ff */
[----:B---3--:R-:W-:Y:S02]  /*c750*/  IADD3 R11, P3, R11, UR22, RZ ;  /* 0x000000160b0b7c10 */ /* 0x008fe4000ff7e0ff */
[----:B------:R-:W-:Y:S02]  /*c760*/  IADD3.X R10, R10, UR16, RZ, P6, !PT ;  /* 0x000000100a0a7c10 */ /* 0x000fe4000b7fe4ff */
[----:B------:R-:W-:Y:S02]  /*c770*/  IADD3 R9, P6, R9, UR22, RZ ;  /* 0x0000001609097c10 */ /* 0x000fe4000ffde0ff */
[----:B------:R-:W-:-:S02]  /*c780*/  IADD3.X R6, R6, UR16, RZ, P4, !PT ;  /* 0x0000001006067c10 */ /* 0x000fc4000a7fe4ff */
[----:B------:R-:W-:Y:S02]  /*c790*/  IADD3 R5, P4, R5, UR22, RZ ;  /* 0x0000001605057c10 */ /* 0x000fe4000ff9e0ff */
[----:B------:R-:W-:-:S05]  /*c7a0*/  IADD3 R93, P5, R93, UR22, RZ ;  /* 0x000000165d5d7c10 */ /* 0x000fca000ffbe0ff */
[----:B------:R1:W-:Y:S01]  /*c7b0*/  STL [R1+0xac], R93 ;  /* 0x0000ac5d01007387 */ /* 0x0003e20000100800 */
[----:B------:R-:W-:-:S03]  /*c7c0*/  IADD3.X R95, R95, UR16, RZ, P5, !PT ;  /* 0x000000105f5f7c10 */ /* 0x000fc6000affe4ff */
[----:B-1----:R-:W2:Y:S04]  /*c7d0*/  LDL.LU R93, [R1+0x114] ;  /* 0x00011400015d7983 */ /* 0x002ea80000300800 */
[----:B------:R1:W-:Y:S01]  /*c7e0*/  STL [R1+0x90], R90 ;  /* 0x0000905a01007387 */ /* 0x0003e20000100800 */
[----:B------:R-:W-:-:S03]  /*c7f0*/  IADD3 R15, P5, R15, UR22, RZ ;  /* 0x000000160f0f7c10 */ /* 0x000fc6000ffbe0ff */
[----:B-1----:R-:W3:Y:S04]  /*c800*/  LDL.LU R90, [R1+0x11c] ;  /* 0x00011c00015a7983 */ /* 0x002ee80000300800 */
[----:B------:R1:W-:Y:S04]  /*c810*/  STL [R1+0xb4], R18 ;  /* 0x0000b41201007387 */ /* 0x0003e80000100800 */
[----:B-1----:R1:W5:Y:S04]  /*c820*/  LDL.LU R18, [R1+0x364] ;  /* 0x0003640001127983 */ /* 0x0023680000300800 */
[----:B------:R4:W-:Y:S04]  /*c830*/  STL [R1+0x98], R92 ;  /* 0x0000985c01007387 */ /* 0x0009e80000100800 */
[----:B----4-:R-:W4:Y:S04]  /*c840*/  LDL.LU R92, [R1+0x124] ;  /* 0x00012400015c7983 */ /* 0x010f280000300800 */
[----:B------:R1:W-:Y:S04]  /*c850*/  STL [R1+0xbc], R94 ;  /* 0x0000bc5e01007387 */ /* 0x0003e80000100800 */
[----:B-1----:R-:W4:Y:S04]  /*c860*/  LDL.LU R94, [R1+0x12c] ;  /* 0x00012c00015e7983 */ /* 0x002f280000300800 */
[----:B------:R1:W-:Y:S04]  /*c870*/  STL [R1+0xa0], R17 ;  /* 0x0000a01101007387 */ /* 0x0003e80000100800 */
[----:B-1----:R1:W5:Y:S04]  /*c880*/  LDL.LU R17, [R1+0x360] ;  /* 0x0003600001117983 */ /* 0x0023680000300800 */
[----:B------:R1:W-:Y:S04]  /*c890*/  STL [R1+0xc4], R16 ;  /* 0x0000c41001007387 */ /* 0x0003e80000100800 */
[----:B-1----:R1:W5:Y:S04]  /*c8a0*/  LDL.LU R16, [R1+0x35c] ;  /* 0x00035c0001107983 */ /* 0x0023680000300800 */
[----:B------:R1:W-:Y:S04]  /*c8b0*/  STL [R1+0xa8], R95 ;  /* 0x0000a85f01007387 */ /* 0x0003e80000100800 */
[----:B-1----:R-:W4:Y:S04]  /*c8c0*/  LDL.LU R95, [R1+0x118] ;  /* 0x00011800015f7983 */ /* 0x002f280000300800 */
[----:B------:R1:W-:Y:S01]  /*c8d0*/  STL [R1+0xcc], R15 ;  /* 0x0000cc0f01007387 */ /* 0x0003e20000100800 */
[----:B------:R-:W-:-:S03]  /*c8e0*/  IADD3.X R8, R8, UR16, RZ, P5, !PT ;  /* 0x0000001008087c10 */ /* 0x000fc6000affe4ff */
[----:B-1----:R1:W5:Y:S04]  /*c8f0*/  LDL.LU R15, [R1+0x358] ;  /* 0x00035800010f7983 */ /* 0x0023680000300800 */
[----:B------:R1:W-:Y:S01]  /*c900*/  STL [R1+0xb0], R14 ;  /* 0x0000b00e01007387 */ /* 0x0003e20000100800 */
[----:B------:R-:W-:-:S03]  /*c910*/  IADD3 R7, P5, R7, UR22, RZ ;  /* 0x0000001607077c10 */ /* 0x000fc6000ffbe0ff */
[----:B-1----:R1:W5:Y:S04]  /*c920*/  LDL.LU R14, [R1+0x354] ;  /* 0x00035400010e7983 */ /* 0x0023680000300800 */
[----:B------:R1:W-:Y:S04]  /*c930*/  STL [R1+0xd4], R13 ;  /* 0x0000d40d01007387 */ /* 0x0003e80000100800 */
[----:B-1----:R1:W5:Y:S04]  /*c940*/  LDL.LU R13, [R1+0x350] ;  /* 0x00035000010d7983 */ /* 0x0023680000300800 */
[----:B------:R1:W-:Y:S04]  /*c950*/  STL [R1+0xb8], R12 ;  /* 0x0000b80c01007387 */ /* 0x0003e80000100800 */
[----:B-1----:R1:W5:Y:S04]  /*c960*/  LDL.LU R12, [R1+0x34c] ;  /* 0x00034c00010c7983 */ /* 0x0023680000300800 */
[----:B------:R1:W-:Y:S01]  /*c970*/  STL [R1+0xdc], R11 ;  /* 0x0000dc0b01007387 */ /* 0x0003e20000100800 */
[----:B------:R-:W-:-:S03]  /*c980*/  IADD3.X R4, R4, UR16, RZ, P3, !PT ;  /* 0x0000001004047c10 */ /* 0x000fc60009ffe4ff */
[----:B-1----:R1:W5:Y:S04]  /*c990*/  LDL.LU R11, [R1+0x348] ;  /* 0x00034800010b7983 */ /* 0x0023680000300800 */
[----:B------:R1:W-:Y:S01]  /*c9a0*/  STL [R1+0xc0], R10 ;  /* 0x0000c00a01007387 */ /* 0x0003e20000100800 */
[----:B------:R-:W-:-:S03]  /*c9b0*/  IADD3 R89, P3, R89, UR22, RZ ;  /* 0x0000001659597c10 */ /* 0x000fc6000ff7e0ff */
        /* <DEDUP_REMOVED lines=22> */
[----:B--2---:R1:W5:Y:S04]  /*cb20*/  LDL.LU R3, [R1+0x320] ;  /* 0x0003200001037983 */ /* 0x0043680000300800 */
[----:B------:R2:W-:Y:S04]  /*cb30*/  STL [R1+0xe8], R2 ;  /* 0x0000e80201007387 */ /* 0x0005e80000100800 */
[----:B--2---:R1:W5:Y:S04]  /*cb40*/  LDL.LU R2, [R1+0x31c] ;  /* 0x00031c0001027983 */ /* 0x0043680000300800 */
[----:B------:R2:W-:Y:S04]  /*cb50*/  STL [R1+0x10c], R0 ;  /* 0x00010c0001007387 */ /* 0x0005e80000100800 */
[----:B--2---:R-:W2:Y:S02]  /*cb60*/  LDL.LU R0, [R1+0x318] ;  /* 0x0003180001007983 */ /* 0x004ea40000300800 */
[----:B--2---:R-:W-:-:S05]  /*cb70*/  IADD3.X R0, R0, UR16, RZ, P4, !PT ;  /* 0x0000001000007c10 */ /* 0x004fca000a7fe4ff */
[----:B------:R2:W-:Y:S04]  /*cb80*/  STL [R1+0xf0], R0 ;  /* 0x0000f00001007387 */ /* 0x0005e80000100800 */
[----:B--2---:R-:W2:Y:S01]  /*cb90*/  LDL.LU R0, [R1+0x314] ;  /* 0x0003140001007983 */ /* 0x004ea20000300800 */
[----:B------:R-:W-:-:S05]  /*cba0*/  IADD3 R93, P4, R93, UR22, RZ ;  /* 0x000000165d5d7c10 */ /* 0x000fca000ff9e0ff */
[----:B------:R3:W-:Y:S04]  /*cbb0*/  STL [R1+0x114], R93 ;  /* 0x0001145d01007387 */ /* 0x0007e80000100800 */
[----:B---3--:R-:W3:Y:S01]  /*cbc0*/  LDL.LU R93, [R1+0x310] ;  /* 0x00031000015d7983 */ /* 0x008ee20000300800 */
[----:B--2---:R-:W-:-:S05]  /*cbd0*/  IADD3.X R0, R0, UR16, RZ, P3, !PT ;  /* 0x0000001000007c10 */ /* 0x004fca0009ffe4ff */
[----:B------:R2:W-:Y:S04]  /*cbe0*/  STL [R1+0xf8], R0 ;  /* 0x0000f80001007387 */ /* 0x0005e80000100800 */
[----:B--2---:R-:W2:Y:S01]  /*cbf0*/  LDL.LU R0, [R1+0x30c] ;  /* 0x00030c0001007983 */ /* 0x004ea20000300800 */
[----:B------:R-:W-:Y:S02]  /*cc00*/  IADD3 R90, P3, R90, UR22, RZ ;  /* 0x000000165a5a7c10 */ /* 0x000fe4000ff7e0ff */
[----:B---3--:R-:W-:-:S03]  /*cc10*/  IADD3.X R93, R93, UR16, RZ, P6, !PT ;  /* 0x000000105d5d7c10 */ /* 0x008fc6000b7fe4ff */
[----:B------:R3:W-:Y:S04]  /*cc20*/  STL [R1+0x11c], R90 ;  /* 0x00011c5a01007387 */ /* 0x0007e80000100800 */
[----:B---3--:R-:W3:Y:S04]  /*cc30*/  LDL.LU R90, [R1+0x308] ;  /* 0x00030800015a7983 */ /* 0x008ee80000300800 */
[----:B------:R1:W-:Y:S04]  /*cc40*/  STL [R1+0x100], R93 ;  /* 0x0001005d01007387 */ /* 0x0003e80000100800 */
[----:B-1----:R-:W3:Y:S01]  /*cc50*/  LDL.LU R93, [R1+0x304] ;  /* 0x00030400015d7983 */ /* 0x002ee20000300800 */
[----:B--2---:R-:W-:-:S05]  /*cc60*/  IADD3.X R0, R0, UR16, RZ, P5, !PT ;  /* 0x0000001000007c10 */ /* 0x004fca000affe4ff */
[----:B------:R1:W-:Y:S04]  /*cc70*/  STL [R1+0x108], R0 ;  /* 0x0001080001007387 */ /* 0x0003e80000100800 */
[----:B-1----:R-:W2:Y:S01]  /*cc80*/  LDL.LU R0, [R1+0x300] ;  /* 0x0003000001007983 */ /* 0x002ea20000300800 */
[----:B----4-:R-:W-:Y:S02]  /*cc90*/  IADD3 R92, P6, R92, UR22, RZ ;  /* 0x000000165c5c7c10 */ /* 0x010fe4000ffde0ff */
[----:B---3--:R-:W-:Y:S02]  /*cca0*/  IADD3.X R90, R90, UR16, RZ, P4, !PT ;  /* 0x000000105a5a7c10 */ /* 0x008fe4000a7fe4ff */
[----:B------:R-:W-:Y:S01]  /*ccb0*/  IADD3 R94, P5, R94, UR22, RZ ;  /* 0x000000165e5e7c10 */ /* 0x000fe2000ffbe0ff */
[----:B------:R-:W-:Y:S01]  /*ccc0*/  STL [R1+0x124], R92 ;  /* 0x0001245c01007387 */ /* 0x000fe20000100800 */
[----:B------:R-:W-:-:S03]  /*ccd0*/  IADD3.X R95, R95, UR16, RZ, P3, !PT ;  /* 0x000000105f5f7c10 */ /* 0x000fc60009ffe4ff */
[----:B------:R1:W-:Y:S01]  /*cce0*/  STL [R1+0x110], R90 ;  /* 0x0001105a01007387 */ /* 0x0003e20000100800 */
[----:B------:R-:W-:-:S03]  /*ccf0*/  IADD3.X R93, R93, UR16, RZ, P6, !PT ;  /* 0x000000105d5d7c10 */ /* 0x000fc6000b7fe4ff */
[----:B-1----:R-:W3:Y:S04]  /*cd00*/  LDL.LU R90, [R1+0x2fc] ;  /* 0x0002fc00015a7983 */ /* 0x002ee80000300800 */
[----:B------:R-:W-:Y:S04]  /*cd10*/  STL [R1+0x12c], R94 ;  /* 0x00012c5e01007387 */ /* 0x000fe80000100800 */
[----:B------:R1:W-:Y:S04]  /*cd20*/  STL [R1+0x120], R93 ;  /* 0x0001205d01007387 */ /* 0x0003e80000100800 */
[----:B-1----:R1:W5:Y:S04]  /*cd30*/  LDL.LU R93, [R1+0x2f8] ;  /* 0x0002f800015d7983 */ /* 0x0023680000300800 */
[----:B------:R-:W-:Y:S01]  /*cd40*/  STL [R1+0x118], R95 ;  /* 0x0001185f01007387 */ /* 0x000fe20000100800 */
[----:B--2---:R-:W-:-:S05]  /*cd50*/  IADD3.X R0, R0, UR16, RZ, P5, !PT ;  /* 0x0000001000007c10 */ /* 0x004fca000affe4ff */
[----:B------:R2:W-:Y:S04]  /*cd60*/  STL [R1+0x128], R0 ;  /* 0x0001280001007387 */ /* 0x0005e80000100800 */
[----:B--2---:R1:W5:Y:S01]  /*cd70*/  LDL.LU R0, [R1+0x2f0] ;  /* 0x0002f00001007983 */ /* 0x0043620000300800 */
[----:B------:R-:W-:-:S06]  /*cd80*/  UISETP.NE.U32.AND UP0, UPT, UR17, UR4, UPT ;  /* 0x000000041100728c */ /* 0x000fcc000bf05070 */
[----:B------:R-:W-:Y:S01]  /*cd90*/  PLOP3.LUT P4, PT, PT, PT, UP0, 0x80, 0x0 ;  /* 0x000000000000781c */ /* 0x000fe20003f8f008 */
[----:B------:R-:W-:Y:S01]  /*cda0*/  UIADD3 UR13, UR13, -0x40, URZ ;  /* 0xffffffc00d0d7890 */ /* 0x000fe2000fffe03f */
[----:B---3--:R-:W-:-:S11]  /*cdb0*/  IADD3.X R90, R90, UR18, RZ, P2, !PT ;  /* 0x000000125a5a7c10 */ /* 0x008fd600097fe4ff */
[----:B-1----:R-:W-:Y:S05]  /*cdc0*/  @P4 BRA `(.L_x_1) ;  /* 0xffffffcc00644947 */ /* 0x002fea000383ffff */
.L_x_0:
[----:B------:R-:W2:Y:S01]  /*cdd0*/  LDL.LU R124, [R1+0x16c] ;  /* 0x00016c00017c7983 */ /* 0x000ea20000300800 */
[----:B------:R-:W-:Y:S02]  /*cde0*/  WARPGROUP.DEPBAR.LE gsb0, 0x0 ;  /* 0x00008000000079c5 */ /* 0x000fe40000010000 */
[----:B------:R-:W-:-:S04]  /*cdf0*/  DEPBAR.LE SB0, 0x0 ;  /* 0x000080000000791a */ /* 0x000fc80000000000 */
[----:B------:R-:W1:Y:S01]  /*ce00*/  S2R R92, SR_TID.X ;  /* 0x00000000005c7919 */ /* 0x000e620000002100 */
[----:B-----5:R-:W-:Y:S01]  /*ce10*/  IMAD.MOV.U32 R4, RZ, RZ, R24 ;  /* 0x000000ffff047224 */ /* 0x020fe200078e0018 */
[----:B------:R-:W3:Y:S01]  /*ce20*/  LDC R2, c[0x0][0x248] ;  /* 0x00009200ff027b82 */ /* 0x000ee20000000800 */
[----:B------:R-:W-:Y:S01]  /*ce30*/  IMAD.MOV.U32 R5, RZ, RZ, R28 ;  /* 0x000000ffff057224 */ /* 0x000fe200078e001c */
[----:B------:R-:W4:Y:S01]  /*ce40*/  S2R R94, SR_TID.X ;  /* 0x00000000005e7919 */ /* 0x000f220000002100 */
[----:B------:R-:W-:Y:S01]  /*ce50*/  IMAD.MOV.U32 R6, RZ, RZ, R32 ;  /* 0x000000ffff067224 */ /* 0x000fe200078e0020 */
[----:B------:R-:W-:Y:S01]  /*ce60*/  ULDC UR4, c[0x0][0x244] ;  /* 0x0000910000047ab9 */ /* 0x000fe20000000800 */
[----:B------:R-:W-:Y:S01]  /*ce70*/  IMAD.MOV.U32 R7, RZ, RZ, R36 ;  /* 0x000000ffff077224 */ /* 0x000fe200078e0024 */
[----:B------:R-:W2:Y:S01]  /*ce80*/  LDL.LU R3, [R1+0x1d4] ;  /* 0x0001d40001037983 */ /* 0x000ea20000300800 */
[----:B------:R-:W-:Y:S01]  /*ce90*/  IMAD.MOV.U32 R8, RZ, RZ, R25 ;  /* 0x000000ffff087224 */ /* 0x000fe200078e0019 */
[----:B------:R-:W-:Y:S01]  /*cea0*/  ULDC.64 UR8, c[0x0][0x220] ;  /* 0x0000880000087ab9 */ /* 0x000fe20000000a00 */
[----:B------:R-:W-:Y:S01]  /*ceb0*/  IMAD.MOV.U32 R9, RZ, RZ, R29 ;  /* 0x000000ffff097224 */ /* 0x000fe200078e001d */
[----:B------:R-:W2:Y:S01]  /*cec0*/  LDL.LU R89, [R1+0x1c4] ;  /* 0x0001c40001597983 */ /* 0x000ea20000300800 */
[----:B------:R-:W-:-:S02]  /*ced0*/  IMAD.MOV.U32 R10, RZ, RZ, R33 ;  /* 0x000000ffff0a7224 */ /* 0x000fc400078e0021 */
[----:B------:R-:W-:Y:S01]  /*cee0*/  IMAD.MOV.U32 R11, RZ, RZ, R37 ;  /* 0x000000ffff0b7224 */ /* 0x000fe200078e0025 */
[----:B------:R-:W2:Y:S01]  /*cef0*/  LDL.LU R88, [R1+0x1c0] ;  /* 0x0001c00001587983 */ /* 0x000ea20000300800 */
[----:B------:R-:W-:Y:S02]  /*cf00*/  IMAD.MOV.U32 R12, RZ, RZ, R26 ;  /* 0x000000ffff0c7224 */ /* 0x000fe400078e001a */
[----:B------:R-:W-:Y:S01]  /*cf10*/  IMAD.MOV.U32 R13, RZ, RZ, R30 ;  /* 0x000000ffff0d7224 */ /* 0x000fe200078e001e */
[----:B------:R-:W2:Y:S01]  /*cf20*/  LDL.LU R96, [R1+0x1bc] ;  /* 0x0001bc0001607983 */ /* 0x000ea20000300800 */
[----:B------:R-:W-:Y:S02]  /*cf30*/  IMAD.MOV.U32 R14, RZ, RZ, R34 ;  /* 0x000000ffff0e7224 */ /* 0x000fe400078e0022 */
[----:B------:R-:W-:Y:S01]  /*cf40*/  IMAD.MOV.U32 R15, RZ, RZ, R38 ;  /* 0x000000ffff0f7224 */ /* 0x000fe200078e0026 */
[----:B------:R-:W-:Y:S01]  /*cf50*/  BAR.SYNC.DEFER_BLOCKING 0x0 ;  /* 0x0000000000007b1d */ /* 0x000fe20000010000 */
[----:B------:R-:W-:-:S02]  /*cf60*/  IMAD.MOV.U32 R36, RZ, RZ, R27 ;  /* 0x000000ffff247224 */ /* 0x000fc400078e001b */
[----:B------:R-:W-:Y:S02]  /*cf70*/  IMAD.MOV.U32 R37, RZ, RZ, R31 ;  /* 0x000000ffff257224 */ /* 0x000fe400078e001f */
[----:B------:R-:W-:Y:S02]  /*cf80*/  IMAD.MOV.U32 R38, RZ, RZ, R35 ;  /* 0x000000ffff267224 */ /* 0x000fe400078e0023 */
[C---:B-1----:R-:W-:Y:S02]  /*cf90*/  IMAD.SHL.U32 R95, R92.reuse, 0x10, RZ ;  /* 0x000000105c5f7824 */ /* 0x042fe400078e00ff */
[----:B------:R-:W-:Y:S01]  /*cfa0*/  IMAD.SHL.U32 R92, R92, 0x1000, RZ ;  /* 0x000010005c5c7824 */ /* 0x000fe200078e00ff */
[----:B----4-:R-:W-:-:S04]  /*cfb0*/  LOP3.LUT R94, R94, 0x180, RZ, 0xc0, !PT ;  /* 0x000001805e5e7812 */ /* 0x010fc800078ec0ff */
[----:B------:R-:W-:Y:S02]  /*cfc0*/  LOP3.LUT R92, R92, 0x6000, RZ, 0xc0, !PT ;  /* 0x000060005c5c7812 */ /* 0x000fe400078ec0ff */
[----:B------:R-:W-:Y:S02]  /*cfd0*/  SHF.R.U32.HI R94, RZ, 0x2, R94 ;  /* 0x00000002ff5e7819 */ /* 0x000fe4000001165e */
[----:B------:R-:W-:Y:S02]  /*cfe0*/  LOP3.LUT R92, R92, 0x7f0, R95, 0xf8, !PT ;  /* 0x000007f05c5c7812 */ /* 0x000fe400078ef85f */
[----:B------:R-:W4:Y:S02]  /*cff0*/  LDL.LU R95, [R1+0x1b8] ;  /* 0x0001b800015f7983 */ /* 0x000f240000300800 */
[----:B------:R-:W-:Y:S02]  /*d000*/  LOP3.LUT R92, R92, R94, RZ, 0x3c, !PT ;  /* 0x0000005e5c5c7212 */ /* 0x000fe400078e3cff */
[----:B------:R-:W4:Y:S01]  /*d010*/  LDL.LU R94, [R1+0x1b4] ;  /* 0x0001b400015e7983 */ /* 0x000f220000300800 */
[----:B------:R-:W-:-:S03]  /*d020*/  ISETP.LT.AND P4, PT, R0, R93, !P0 ;  /* 0x0000005d0000720c */ /* 0x000fc60004781270 */
[----:B------:R-:W4:Y:S01]  /*d030*/  LDL.LU R91, [R1+0x248] ;  /* 0x00024800015b7983 */ /* 0x000f220000300800 */
[----:B---3--:R-:W-:-:S03]  /*d040*/  IMAD R0, R0, R2, RZ ;  /* 0x0000000200007224 */ /* 0x008fc600078e02ff */
[----:B------:R-:W3:Y:S04]  /*d050*/  LDL.LU R90, [R1+0x1b0] ;  /* 0x0001b000015a7983 */ /* 0x000ee80000300800 */
[----:B--2---:R1:W-:Y:S04]  /*d060*/  STS.128 [R124+UR7], R4 ;  /* 0x000000047c007988 */ /* 0x0043e80008000c07 */
[----:B------:R2:W-:Y:S04]  /*d070*/  STS.128 [R124+UR7+0x400], R8 ;  /* 0x000400087c007988 */ /* 0x0005e80008000c07 */
[----:B------:R2:W-:Y:S04]  /*d080*/  STS.128 [R124+UR7+0x80], R12 ;  /* 0x0000800c7c007988 */ /* 0x0005e80008000c07 */
[----:B------:R-:W-:Y:S01]  /*d090*/  STS.128 [R124+UR7+0x480], R36 ;  /* 0x000480247c007988 */ /* 0x000fe20008000c07 */
[----:B------:R-:W-:Y:S01]  /*d0a0*/  BAR.SYNC.DEFER_BLOCKING 0x0 ;  /* 0x0000000000007b1d */ /* 0x000fe20000010000 */
[----:B-1----:R-:W-:-:S02]  /*d0b0*/  IMAD.MOV.U32 R4, RZ, RZ, R42 ;  /* 0x000000ffff047224 */ /* 0x002fc400078e002a */
[----:B------:R-:W-:Y:S02]  /*d0c0*/  IMAD.MOV.U32 R5, RZ, RZ, R46 ;  /* 0x000000ffff057224 */ /* 0x000fe400078e002e */
[----:B--2---:R-:W-:Y:S02]  /*d0d0*/  IMAD.MOV.U32 R8, RZ, RZ, R41 ;  /* 0x000000ffff087224 */ /* 0x004fe400078e0029 */
[----:B------:R-:W-:Y:S02]  /*d0e0*/  IMAD.MOV.U32 R9, RZ, RZ, R45 ;  /* 0x000000ffff097224 */ /* 0x000fe400078e002d */
[----:B------:R-:W-:Y:S02]  /*d0f0*/  IMAD.MOV.U32 R12, RZ, RZ, R40 ;  /* 0x000000ffff0c7224 */ /* 0x000fe400078e0028 */
[----:B------:R-:W-:Y:S02]  /*d100*/  IMAD.MOV.U32 R13, RZ, RZ, R44 ;  /* 0x000000ffff0d7224 */ /* 0x000fe400078e002c */
[----:B------:R-:W-:-:S02]  /*d110*/  IMAD.MOV.U32 R14, RZ, RZ, R48 ;  /* 0x000000ffff0e7224 */ /* 0x000fc400078e0030 */
[----:B------:R-:W-:Y:S02]  /*d120*/  IMAD.MOV.U32 R15, RZ, RZ, R52 ;  /* 0x000000ffff0f7224 */ /* 0x000fe400078e0034 */
[----:B------:R-:W-:Y:S02]  /*d130*/  IMAD.MOV.U32 R10, RZ, RZ, R49 ;  /* 0x000000ffff0a7224 */ /* 0x000fe400078e0031 */
[----:B------:R-:W-:Y:S02]  /*d140*/  IMAD.MOV.U32 R11, RZ, RZ, R53 ;  /* 0x000000ffff0b7224 */ /* 0x000fe400078e0035 */
[----:B------:R-:W-:Y:S02]  /*d150*/  IMAD.MOV.U32 R6, RZ, RZ, R50 ;  /* 0x000000ffff067224 */ /* 0x000fe400078e0032 */
[----:B------:R-:W-:Y:S01]  /*d160*/  IMAD.MOV.U32 R7, RZ, RZ, R54 ;  /* 0x000000ffff077224 */ /* 0x000fe200078e0036 */
[----:B------:R-:W1:Y:S01]  /*d170*/  LDS.128 R16, [R92+UR7] ;  /* 0x000000075c107984 */ /* 0x000e620008000c00 */
[----:B------:R-:W-:-:S02]  /*d180*/  IMAD.MOV.U32 R52, RZ, RZ, R43 ;  /* 0x000000ffff347224 */ /* 0x000fc400078e002b */
[----:B------:R-:W-:Y:S01]  /*d190*/  IMAD.MOV.U32 R53, RZ, RZ, R47 ;  /* 0x000000ffff357224 */ /* 0x000fe200078e002f */
[----:B------:R-:W-:Y:S04]  /*d1a0*/  LDS.128 R28, [R92+UR7+0x800] ;  /* 0x000800075c1c7984 */ /* 0x000fe80008000c00 */
[----:B------:R-:W-:Y:S04]  /*d1b0*/  LDS.128 R24, [R92+UR7+0x1000] ;  /* 0x001000075c187984 */ /* 0x000fe80008000c00 */
[----:B------:R-:W-:Y:S01]  /*d1c0*/  LDS.128 R20, [R92+UR7+0x1800] ;  /* 0x001800075c147984 */ /* 0x000fe20008000c00 */
[----:B------:R-:W-:Y:S01]  /*d1d0*/  BAR.SYNC.DEFER_BLOCKING 0x0 ;  /* 0x0000000000007b1d */ /* 0x000fe20000010000 */
[----:B------:R-:W-:-:S05]  /*d1e0*/  IMAD.MOV.U32 R54, RZ, RZ, R51 ;  /* 0x000000ffff367224 */ /* 0x000fca00078e0033 */
[----:B------:R2:W-:Y:S04]  /*d1f0*/  STS.128 [R124+UR7], R12 ;  /* 0x0000000c7c007988 */ /* 0x0005e80008000c07 */
[----:B------:R-:W-:Y:S04]  /*d200*/  STS.128 [R124+UR7+0x400], R8 ;  /* 0x000400087c007988 */ /* 0x000fe80008000c07 */
[----:B------:R4:W-:Y:S04]  /*d210*/  STS.128 [R124+UR7+0x80], R4 ;  /* 0x000080047c007988 */ /* 0x0009e80008000c07 */
[----:B------:R-:W-:Y:S01]  /*d220*/  STS.128 [R124+UR7+0x480], R52 ;  /* 0x000480347c007988 */ /* 0x000fe20008000c07 */
[----:B------:R-:W-:Y:S01]  /*d230*/  BAR.SYNC.DEFER_BLOCKING 0x0 ;  /* 0x0000000000007b1d */ /* 0x000fe20000010000 */
[----:B--2---:R-:W-:-:S02]  /*d240*/  IMAD.MOV.U32 R12, RZ, RZ, R57 ;  /* 0x000000ffff0c7224 */ /* 0x004fc400078e0039 */
[----:B------:R-:W-:-:S03]  /*d250*/  IMAD.MOV.U32 R13, RZ, RZ, R61 ;  /* 0x000000ffff0d7224 */ /* 0x000fc600078e003d */
[----:B------:R-:W2:Y:S04]  /*d260*/  LDS.128 R44, [R92+UR7] ;  /* 0x000000075c2c7984 */ /* 0x000ea80008000c00 */
[----:B------:R-:W-:Y:S04]  /*d270*/  LDS.128 R40, [R92+UR7+0x800] ;  /* 0x000800075c287984 */ /* 0x000fe80008000c00 */
[----:B------:R-:W-:Y:S04]  /*d280*/  LDS.128 R36, [R92+UR7+0x1000] ;  /* 0x001000075c247984 */ /* 0x000fe80008000c00 */
[----:B------:R-:W-:Y:S01]  /*d290*/  LDS.128 R32, [R92+UR7+0x1800] ;  /* 0x001800075c207984 */ /* 0x000fe20008000c00 */
[----:B----4-:R-:W-:-:S02]  /*d2a0*/  IMAD.MOV.U32 R4, RZ, RZ, R56 ;  /* 0x000000ffff047224 */ /* 0x010fc400078e0038 */
[----:B------:R-:W-:Y:S02]  /*d2b0*/  IMAD.MOV.U32 R5, RZ, RZ, R60 ;  /* 0x000000ffff057224 */ /* 0x000fe400078e003c */
[----:B------:R-:W-:Y:S02]  /*d2c0*/  IMAD.MOV.U32 R6, RZ, RZ, R64 ;  /* 0x000000ffff067224 */ /* 0x000fe400078e0040 */
[----:B------:R-:W-:Y:S01]  /*d2d0*/  IMAD.MOV.U32 R7, RZ, RZ, R68 ;  /* 0x000000ffff077224 */ /* 0x000fe200078e0044 */
[----:B------:R-:W-:Y:S01]  /*d2e0*/  BAR.SYNC.DEFER_BLOCKING 0x0 ;  /* 0x0000000000007b1d */ /* 0x000fe20000010000 */
[----:B------:R-:W-:Y:S02]  /*d2f0*/  IMAD.MOV.U32 R14, RZ, RZ, R65 ;  /* 0x000000ffff0e7224 */ /* 0x000fe400078e0041 */
[----:B------:R-:W-:Y:S02]  /*d300*/  IMAD.MOV.U32 R15, RZ, RZ, R69 ;  /* 0x000000ffff0f7224 */ /* 0x000fe400078e0045 */
[----:B------:R-:W-:-:S02]  /*d310*/  IMAD.MOV.U32 R8, RZ, RZ, R58 ;  /* 0x000000ffff087224 */ /* 0x000fc400078e003a */
[----:B------:R-:W-:Y:S02]  /*d320*/  IMAD.MOV.U32 R9, RZ, RZ, R62 ;  /* 0x000000ffff097224 */ /* 0x000fe400078e003e */
[----:B------:R-:W-:Y:S02]  /*d330*/  IMAD.MOV.U32 R10, RZ, RZ, R66 ;  /* 0x000000ffff0a7224 */ /* 0x000fe400078e0042 */
[----:B------:R-:W-:Y:S02]  /*d340*/  IMAD.MOV.U32 R11, RZ, RZ, R70 ;  /* 0x000000ffff0b7224 */ /* 0x000fe400078e0046 */
[----:B------:R-:W-:Y:S02]  /*d350*/  IMAD.MOV.U32 R68, RZ, RZ, R59 ;  /* 0x000000ffff447224 */ /* 0x000fe400078e003b */
[----:B------:R-:W-:Y:S02]  /*d360*/  IMAD.MOV.U32 R69, RZ, RZ, R63 ;  /* 0x000000ffff457224 */ /* 0x000fe400078e003f */
[----:B------:R-:W-:Y:S01]  /*d370*/  IMAD.MOV.U32 R70, RZ, RZ, R67 ;  /* 0x000000ffff467224 */ /* 0x000fe200078e0043 */
[----:B------:R4:W-:Y:S04]  /*d380*/  STS.128 [R124+UR7], R4 ;  /* 0x000000047c007988 */ /* 0x0009e80008000c07 */
[----:B------:R-:W-:Y:S04]  /*d390*/  STS.128 [R124+UR7+0x400], R12 ;  /* 0x0004000c7c007988 */ /* 0x000fe80008000c07 */
[----:B------:R-:W-:Y:S04]  /*d3a0*/  STS.128 [R124+UR7+0x80], R8 ;  /* 0x000080087c007988 */ /* 0x000fe80008000c07 */
[----:B------:R-:W-:Y:S01]  /*d3b0*/  STS.128 [R124+UR7+0x480], R68 ;  /* 0x000480447c007988 */ /* 0x000fe20008000c07 */
[----:B------:R-:W-:Y:S01]  /*d3c0*/  BAR.SYNC.DEFER_BLOCKING 0x0 ;  /* 0x0000000000007b1d */ /* 0x000fe20000010000 */
[----:B----4-:R-:W-:-:S02]  /*d3d0*/  IMAD.MOV.U32 R4, RZ, RZ, R72 ;  /* 0x000000ffff047224 */ /* 0x010fc400078e0048 */
[----:B------:R-:W-:-:S03]  /*d3e0*/  IMAD.MOV.U32 R5, RZ, RZ, R76 ;  /* 0x000000ffff057224 */ /* 0x000fc600078e004c */
[----:B------:R-:W4:Y:S04]  /*d3f0*/  LDS.128 R8, [R92+UR7] ;  /* 0x000000075c087984 */ /* 0x000f280008000c00 */
[----:B------:R-:W-:Y:S04]  /*d400*/  LDS.128 R12, [R92+UR7+0x800] ;  /* 0x000800075c0c7984 */ /* 0x000fe80008000c00 */
[----:B------:R-:W-:Y:S04]  /*d410*/  LDS.128 R48, [R92+UR7+0x1000] ;  /* 0x001000075c307984 */ /* 0x000fe80008000c00 */
[----:B------:R-:W-:Y:S01]  /*d420*/  LDS.128 R52, [R92+UR7+0x1800] ;  /* 0x001800075c347984 */ /* 0x000fe20008000c00 */
[----:B------:R-:W-:-:S02]  /*d430*/  IMAD.MOV.U32 R6, RZ, RZ, R80 ;  /* 0x000000ffff067224 */ /* 0x000fc400078e0050 */
[----:B------:R-:W-:Y:S01]  /*d440*/  IMAD.MOV.U32 R7, RZ, RZ, R84 ;  /* 0x000000ffff077224 */ /* 0x000fe200078e0054 */
[----:B------:R-:W-:Y:S01]  /*d450*/  BAR.SYNC.DEFER_BLOCKING 0x0 ;  /* 0x0000000000007b1d */ /* 0x000fe20000010000 */
[----:B------:R-:W-:Y:S02]  /*d460*/  IMAD.MOV.U32 R56, RZ, RZ, R74 ;  /* 0x000000ffff387224 */ /* 0x000fe400078e004a */
[----:B------:R-:W-:Y:S02]  /*d470*/  IMAD.MOV.U32 R57, RZ, RZ, R78 ;  /* 0x000000ffff397224 */ /* 0x000fe400078e004e */
[----:B------:R-:W-:Y:S02]  /*d480*/  IMAD.MOV.U32 R58, RZ, RZ, R82 ;  /* 0x000000ffff3a7224 */ /* 0x000fe400078e0052 */
[----:B------:R-:W-:Y:S02]  /*d490*/  IMAD.MOV.U32 R59, RZ, RZ, R86 ;  /* 0x000000ffff3b7224 */ /* 0x000fe400078e0056 */
[----:B------:R-:W-:-:S02]  /*d4a0*/  IMAD.MOV.U32 R84, RZ, RZ, R75 ;  /* 0x000000ffff547224 */ /* 0x000fc400078e004b */
[----:B------:R-:W-:Y:S01]  /*d4b0*/  IMAD.MOV.U32 R86, RZ, RZ, R83 ;  /* 0x000000ffff567224 */ /* 0x000fe200078e0053 */
[----:B------:R3:W-:Y:S01]  /*d4c0*/  STS.128 [R124+UR7], R4 ;  /* 0x000000047c007988 */ /* 0x0007e20008000c07 */
[----:B------:R-:W-:Y:S02]  /*d4d0*/  IMAD R62, R3, UR4, RZ ;  /* 0x00000004033e7c24 */ /* 0x000fe4000f8e02ff */
[----:B---3--:R-:W-:Y:S02]  /*d4e0*/  IMAD.MOV.U32 R4, RZ, RZ, R73 ;  /* 0x000000ffff047224 */ /* 0x008fe400078e0049 */
[----:B------:R-:W-:Y:S02]  /*d4f0*/  IMAD.MOV.U32 R5, RZ, RZ, R77 ;  /* 0x000000ffff057224 */ /* 0x000fe400078e004d */
[----:B------:R-:W-:Y:S02]  /*d500*/  IMAD.MOV.U32 R6, RZ, RZ, R81 ;  /* 0x000000ffff067224 */ /* 0x000fe400078e0051 */
[----:B------:R-:W-:-:S02]  /*d510*/  IMAD.MOV.U32 R7, RZ, RZ, R85 ;  /* 0x000000ffff077224 */ /* 0x000fc400078e0055 */
[----:B------:R-:W-:-:S03]  /*d520*/  IMAD.MOV.U32 R85, RZ, RZ, R79 ;  /* 0x000000ffff557224 */ /* 0x000fc600078e004f */
[----:B------:R3:W-:Y:S04]  /*d530*/  STS.128 [R124+UR7+0x400], R4 ;  /* 0x000400047c007988 */ /* 0x0007e80008000c07 */
[----:B------:R1:W-:Y:S04]  /*d540*/  STS.128 [R124+UR7+0x80], R56 ;  /* 0x000080387c007988 */ /* 0x0003e80008000c07 */
[----:B------:R-:W-:Y:S01]  /*d550*/  STS.128 [R124+UR7+0x480], R84 ;  /* 0x000480547c007988 */ /* 0x000fe20008000c07 */
[----:B------:R-:W-:Y:S01]  /*d560*/  BAR.SYNC.DEFER_BLOCKING 0x0 ;  /* 0x0000000000007b1d */ /* 0x000fe20000010000 */
[----:B------:R-:W-:Y:S01]  /*d570*/  LEA R3, P2, R62, UR8, 0x2 ;  /* 0x000000083e037c11 */ /* 0x000fe2000f8410ff */
[C---:B------:R-:W-:Y:S01]  /*d580*/  IMAD R63, R89.reuse, R2, RZ ;  /* 0x00000002593f7224 */ /* 0x040fe200078e02ff */
[----:B------:R-:W-:-:S02]  /*d590*/  ISETP.LT.AND P3, PT, R89, R93, !P0 ;  /* 0x0000005d5900720c */ /* 0x000fc40004761270 */
[----:B------:R-:W-:Y:S02]  /*d5a0*/  LEA.HI.X.SX32 R62, R62, UR9, 0x2, P2 ;  /* 0x000000093e3e7c11 */ /* 0x000fe400090f16ff */
[-C--:B------:R-:W-:Y:S01]  /*d5b0*/  LEA R60, P2, R0, R3.reuse, 0x2 ;  /* 0x00000003003c7211 */ /* 0x080fe200078410ff */
[----:B------:R-:W-:Y:S01]  /*d5c0*/  IMAD R64, R88, R2, RZ ;  /* 0x0000000258407224 */ /* 0x000fe200078e02ff */
[CC--:B---3--:R-:W-:Y:S01]  /*d5d0*/  LEA R4, P5, R63.reuse, R3.reuse, 0x2 ;  /* 0x000000033f047211 */ /* 0x0c8fe200078a10ff */
[----:B------:R-:W3:Y:S01]  /*d5e0*/  LDL.LU R89, [R1+0x1ac] ;  /* 0x0001ac0001597983 */ /* 0x000ee20000300800 */
[-C--:B------:R-:W-:Y:S02]  /*d5f0*/  LEA.HI.X.SX32 R61, R0, R62.reuse, 0x2, P2 ;  /* 0x0000003e003d7211 */ /* 0x080fe400010f16ff */
[----:B------:R-:W-:Y:S02]  /*d600*/  LEA.HI.X.SX32 R5, R63, R62, 0x2, P5 ;  /* 0x0000003e3f057211 */ /* 0x000fe400028f16ff */
[----:B------:R-:W-:Y:S01]  /*d610*/  LEA R6, P6, R64, R3, 0x2 ;  /* 0x0000000340067211 */ /* 0x000fe200078c10ff */
[----:B-1----:R-:W-:Y:S01]  /*d620*/  IMAD R56, R95, R2, RZ ;  /* 0x000000025f387224 */ /* 0x002fe200078e02ff */
[----:B------:R-:W-:-:S02]  /*d630*/  ISETP.LT.AND P2, PT, R88, R93, !P0 ;  /* 0x0000005d5800720c */ /* 0x000fc40004741270 */
[----:B------:R-:W4:Y:S01]  /*d640*/  LDL.LU R88, [R1+0x244] ;  /* 0x0002440001587983 */ /* 0x000f220000300800 */
[----:B------:R-:W-:-:S03]  /*d650*/  LEA.HI.X.SX32 R7, R64, R62, 0x2, P6 ;  /* 0x0000003e40077211 */ /* 0x000fc600030f16ff */
[----:B------:R1:W-:Y:S01]  /*d660*/  @P4 STG.E desc[UR20][R60.64], R16 ;  /* 0x000000103c004986 */ /* 0x0003e2000c101914 */
[----:B------:R-:W-:-:S03]  /*d670*/  ISETP.LT.AND P6, PT, R94, R93, !P0 ;  /* 0x0000005d5e00720c */ /* 0x000fc600047c1270 */
[----:B------:R2:W-:Y:S01]  /*d680*/  @P3 STG.E desc[UR20][R4.64], R17 ;  /* 0x0000001104003986 */ /* 0x0005e2000c101914 */
[----:B------:R-:W-:-:S03]  /*d690*/  ISETP.LT.AND P3, PT, R95, R93, !P0 ;  /* 0x0000005d5f00720c */ /* 0x000fc60004761270 */
[----:B------:R-:W4:Y:S01]  /*d6a0*/  LDL.LU R95, [R1+0x28c] ;  /* 0x00028c00015f7983 */ /* 0x000f220000300800 */
[----:B-1----:R-:W-:-:S03]  /*d6b0*/  IMAD R16, R94, R2, RZ ;  /* 0x000000025e107224 */ /* 0x002fc600078e02ff */
[----:B------:R-:W4:Y:S01]  /*d6c0*/  LDL.LU R94, [R1+0x288] ;  /* 0x00028800015e7983 */ /* 0x000f220000300800 */
[C---:B------:R-:W-:Y:S01]  /*d6d0*/  IMAD R63, R96.reuse, R2, RZ ;  /* 0x00000002603f7224 */ /* 0x040fe200078e02ff */
[----:B------:R-:W-:-:S04]  /*d6e0*/  ISETP.LT.AND P4, PT, R96, R93, !P0 ;  /* 0x0000005d6000720c */ /* 0x000fc80004781270 */
[C---:B--2---:R-:W-:Y:S01]  /*d6f0*/  LEA R4, P5, R63.reuse, R3, 0x2 ;  /* 0x000000033f047211 */ /* 0x044fe200078a10ff */
[----:B------:R1:W-:Y:S03]  /*d700*/  @P2 STG.E desc[UR20][R6.64], R18 ;  /* 0x0000001206002986 */ /* 0x0003e6000c101914 */
[----:B------:R-:W-:Y:S01]  /*d710*/  LEA.HI.X.SX32 R5, R63, R62, 0x2, P5 ;  /* 0x0000003e3f057211 */ /* 0x000fe200028f16ff */
[C---:B------:R-:W-:Y:S01]  /*d720*/  IMAD R17, R90.reuse, R2, RZ ;  /* 0x000000025a117224 */ /* 0x040fe200078e02ff */
[----:B------:R-:W-:-:S03]  /*d730*/  ISETP.LT.AND P5, PT, R90, R93, !P0 ;  /* 0x0000005d5a00720c */ /* 0x000fc600047a1270 */
[----:B------:R2:W-:Y:S01]  /*d740*/  @P4 STG.E desc[UR20][R4.64], R19 ;  /* 0x0000001304004986 */ /* 0x0005e2000c101914 */
[----:B-1----:R-:W-:-:S04]  /*d750*/  LEA R6, P2, R56, R3, 0x2 ;  /* 0x0000000338067211 */ /* 0x002fc800078410ff */
[-C--:B------:R-:W-:Y:S02]  /*d760*/  LEA.HI.X.SX32 R7, R56, R62.reuse, 0x2, P2 ;  /* 0x0000003e38077211 */ /* 0x080fe400010f16ff */
[----:B------:R-:W-:Y:S02]  /*d770*/  ISETP.LT.AND P2, PT, R91, R93, !P0 ;  /* 0x0000005d5b00720c */ /* 0x000fe40004741270 */
[CC--:B--2---:R-:W-:Y:S01]  /*d780*/  LEA R4, P4, R16.reuse, R3.reuse, 0x2 ;  /* 0x0000000310047211 */ /* 0x0c4fe200078810ff */
[----:B------:R-:W2:Y:S03]  /*d790*/  LDL.LU R91, [R1+0x284] ;  /* 0x00028400015b7983 */ /* 0x000ea60000300800 */
[----:B------:R-:W-:Y:S01]  /*d7a0*/  LEA.HI.X.SX32 R5, R16, R62, 0x2, P4 ;  /* 0x0000003e10057211 */ /* 0x000fe200020f16ff */
[----:B------:R-:W-:Y:S01]  /*d7b0*/  @P3 STG.E desc[UR20][R6.64], R44 ;  /* 0x0000002c06003986 */ /* 0x000fe2000c101914 */
[----:B------:R-:W-:Y:S01]  /*d7c0*/  LEA R16, P3, R17, R3, 0x2 ;  /* 0x0000000311107211 */ /* 0x000fe200078610ff */
[----:B------:R-:W-:-:S02]  /*d7d0*/  IMAD R57, R2, 0x40, R0 ;  /* 0x0000004002397824 */ /* 0x000fc400078e0200 */
[----:B------:R-:W2:Y:S01]  /*d7e0*/  LDL.LU R90, [R1+0x280] ;  /* 0x00028000015a7983 */ /* 0x000ea20000300800 */
[----:B------:R-:W-:-:S03]  /*d7f0*/  LEA.HI.X.SX32 R17, R17, R62, 0x2, P3 ;  /* 0x0000003e11117211 */ /* 0x000fc600018f16ff */
[----:B------:R-:W-:Y:S04]  /*d800*/  @P6 STG.E desc[UR20][R4.64], R45 ;  /* 0x0000002d04006986 */ /* 0x000fe8000c101914 */
[----:B------:R1:W-:Y:S04]  /*d810*/  @P5 STG.E desc[UR20][R16.64], R46 ;  /* 0x0000002e10005986 */ /* 0x0003e8000c101914 */
[----:B------:R-:W2:Y:S01]  /*d820*/  LDS.128 R4, [R92+UR7] ;  /* 0x000000075c047984 */ /* 0x000ea20008000c00 */
[----:B-1----:R-:W-:-:S04]  /*d830*/  LEA R16, P5, R57, R3, 0x2 ;  /* 0x0000000339107211 */ /* 0x002fc800078a10ff */
[----:B------:R-:W-:Y:S01]  /*d840*/  LEA.HI.X.SX32 R17, R57, R62, 0x2, P5 ;  /* 0x0000003e39117211 */ /* 0x000fe200028f16ff */
[C---:B---3--:R-:W-:Y:S01]  /*d850*/  IMAD R56, R89.reuse, R2, RZ ;  /* 0x0000000259387224 */ /* 0x048fe200078e02ff */
[-C--:B------:R-:W-:Y:S02]  /*d860*/  ISETP.LT.AND P4, PT, R89, R93.reuse, !P0 ;  /* 0x0000005d5900720c */ /* 0x080fe40004781270 */
[----:B------:R-:W3:Y:S01]  /*d870*/  LDL.LU R89, [R1+0x27c] ;  /* 0x00027c0001597983 */ /* 0x000ee20000300800 */
[----:B----4-:R-:W-:-:S03]  /*d880*/  ISETP.LT.AND P3, PT, R88, R93, !P0 ;  /* 0x0000005d5800720c */ /* 0x010fc60004761270 */
[----:B------:R-:W4:Y:S01]  /*d890*/  LDL.LU R88, [R1+0x278] ;  /* 0x0002780001587983 */ /* 0x000f220000300800 */
[----:B------:R-:W-:-:S03]  /*d8a0*/  ISETP.LT.AND P5, PT, R94, R93, !P0 ;  /* 0x0000005d5e00720c */ /* 0x000fc600047a1270 */
[----:B------:R-:W4:Y:S04]  /*d8b0*/  LDL.LU R94, [R1+0x274] ;  /* 0x00027400015e7983 */ /* 0x000f280000300800 */
[----:B------:R-:W4:Y:S01]  /*d8c0*/  LDL.LU R0, [R1+0x270] ;  /* 0x0002700001007983 */ /* 0x000f220000300800 */
[----:B------:R-:W-:Y:S01]  /*d8d0*/  LEA R18, P6, R56, R3, 0x2 ;  /* 0x0000000338127211 */ /* 0x000fe200078c10ff */
[----:B------:R-:W-:-:S03]  /*d8e0*/  IMAD R59, R2, 0x8, R57 ;  /* 0x00000008023b7824 */ /* 0x000fc600078e0239 */
[----:B------:R-:W-:Y:S01]  /*d8f0*/  LEA.HI.X.SX32 R19, R56, R62, 0x2, P6 ;  /* 0x0000003e38137211 */ /* 0x000fe200030f16ff */
[----:B------:R-:W-:-:S04]  /*d900*/  IMAD R45, R2, 0x8, R59 ;  /* 0x00000008022d7824 */ /* 0x000fc800078e023b */
[----:B------:R1:W-:Y:S01]  /*d910*/  @P4 STG.E desc[UR20][R18.64], R47 ;  /* 0x0000002f12004986 */ /* 0x0003e2000c101914 */
[----:B------:R-:W-:-:S03]  /*d920*/  IMAD R57, R2, 0x8, R45 ;  /* 0x0000000802397824 */ /* 0x000fc600078e022d */
[----:B------:R2:W-:Y:S01]  /*d930*/  @P1 STG.E desc[UR20][R16.64], R8 ;  /* 0x0000000810001986 */ /* 0x0005e2000c101914 */
[----:B-1----:R-:W-:-:S04]  /*d940*/  LEA R18, P6, R59, R3, 0x2 ;  /* 0x000000033b127211 */ /* 0x002fc800078c10ff */
[-C--:B------:R-:W-:Y:S02]  /*d950*/  LEA.HI.X.SX32 R19, R59, R62.reuse, 0x2, P6 ;  /* 0x0000003e3b137211 */ /* 0x080fe400030f16ff */
[----:B--2---:R-:W-:Y:S02]  /*d960*/  LEA R8, P1, R45, R3, 0x2 ;  /* 0x000000032d087211 */ /* 0x004fe400078210ff */
[----:B------:R-:W-:Y:S01]  /*d970*/  ISETP.LT.AND P4, PT, R95, R93, !P0 ;  /* 0x0000005d5f00720c */ /* 0x000fe20004781270 */
[----:B------:R1:W-:Y:S01]  /*d980*/  @P2 STG.E desc[UR20][R18.64], R9 ;  /* 0x0000000912002986 */ /* 0x0003e2000c101914 */
[----:B------:R-:W-:Y:S02]  /*d990*/  LEA R16, P6, R57, R3, 0x2 ;  /* 0x0000000339107211 */ /* 0x000fe400078c10ff */
[----:B-1----:R-:W-:Y:S01]  /*d9a0*/  LEA.HI.X.SX32 R9, R45, R62, 0x2, P1 ;  /* 0x0000003e2d097211 */ /* 0x002fe200008f16ff */
[----:B------:R-:W-:Y:S01]  /*d9b0*/  IMAD R45, R2, 0x8, R57 ;  /* 0x00000008022d7824 */ /* 0x000fe200078e0239 */
[----:B------:R-:W-:-:S02]  /*d9c0*/  ISETP.LT.AND P1, PT, R91, R93, !P0 ;  /* 0x0000005d5b00720c */ /* 0x000fc40004721270 */
[----:B------:R-:W2:Y:S01]  /*d9d0*/  LDL.LU R91, [R1+0x26c] ;  /* 0x00026c00015b7983 */ /* 0x000ea20000300800 */
[----:B------:R-:W-:Y:S01]  /*d9e0*/  IMAD R47, R2, 0x8, R45 ;  /* 0x00000008022f7824 */ /* 0x000fe200078e022d */
[----:B------:R-:W-:Y:S02]  /*d9f0*/  LEA.HI.X.SX32 R17, R57, R62, 0x2, P6 ;  /* 0x0000003e39117211 */ /* 0x000fe400030f16ff */
[----:B------:R1:W-:Y:S01]  /*da00*/  @P3 STG.E desc[UR20][R8.64], R10 ;  /* 0x0000000a08003986 */ /* 0x0003e2000c101914 */
[----:B------:R-:W-:-:S03]  /*da10*/  ISETP.LT.AND P2, PT, R90, R93, !P0 ;  /* 0x0000005d5a00720c */ /* 0x000fc60004741270 */
[----:B------:R1:W-:Y:S04]  /*da20*/  @P4 STG.E desc[UR20][R16.64], R11 ;  /* 0x0000000b10004986 */ /* 0x0003e8000c101914 */
[----:B------:R-:W2:Y:S01]  /*da30*/  LDL.LU R90, [R1+0x268] ;  /* 0x00026800015a7983 */ /* 0x000ea20000300800 */
[-C--:B-1----:R-:W-:Y:S02]  /*da40*/  LEA R8, P3, R45, R3.reuse, 0x2 ;  /* 0x000000032d087211 */ /* 0x082fe400078610ff */
[----:B------:R-:W-:Y:S02]  /*da50*/  LEA R10, P6, R47, R3, 0x2 ;  /* 0x000000032f0a7211 */ /* 0x000fe400078c10ff */
[-C--:B------:R-:W-:Y:S02]  /*da60*/  LEA.HI.X.SX32 R9, R45, R62.reuse, 0x2, P3 ;  /* 0x0000003e2d097211 */ /* 0x080fe400018f16ff */
[----:B------:R-:W-:-:S03]  /*da70*/  LEA.HI.X.SX32 R11, R47, R62, 0x2, P6 ;  /* 0x0000003e2f0b7211 */ /* 0x000fc600030f16ff */
[----:B------:R-:W-:Y:S04]  /*da80*/  @P5 STG.E desc[UR20][R8.64], R4 ;  /* 0x0000000408005986 */ /* 0x000fe8000c101914 */
[----:B------:R1:W-:Y:S01]  /*da90*/  @P1 STG.E desc[UR20][R10.64], R5 ;  /* 0x000000050a001986 */ /* 0x0003e2000c101914 */
[----:B---3--:R-:W-:-:S03]  /*daa0*/  ISETP.LT.AND P3, PT, R89, R93, !P0 ;  /* 0x0000005d5900720c */ /* 0x008fc60004761270 */
[----:B------:R-:W3:Y:S01]  /*dab0*/  LDL.LU R89, [R1+0x264] ;  /* 0x0002640001597983 */ /* 0x000ee20000300800 */
[----:B----4-:R-:W-:-:S03]  /*dac0*/  ISETP.LT.AND P4, PT, R88, R93, !P0 ;  /* 0x0000005d5800720c */ /* 0x010fc60004781270 */
[----:B------:R-:W4:Y:S04]  /*dad0*/  LDL.LU R88, [R1+0x260] ;  /* 0x0002600001587983 */ /* 0x000f280000300800 */
[----:B------:R-:W4:Y:S04]  /*dae0*/  LDL.LU R18, [R1+0x25c] ;  /* 0x00025c0001127983 */ /* 0x000f280000300800 */
[----:B-1----:R-:W4:Y:S01]  /*daf0*/  LDL.LU R10, [R1+0x258] ;  /* 0x00025800010a7983 */ /* 0x002f220000300800 */
[----:B------:R-:W-:-:S03]  /*db00*/  ISETP.LT.AND P1, PT, R0, R93, !P0 ;  /* 0x0000005d0000720c */ /* 0x000fc60004721270 */
[----:B------:R-:W4:Y:S01]  /*db10*/  LDL.LU R0, [R1+0x254] ;  /* 0x0002540001007983 */ /* 0x000f220000300800 */
[----:B------:R-:W-:-:S03]  /*db20*/  IMAD R19, R2, 0x8, R47 ;  /* 0x0000000802137824 */ /* 0x000fc600078e022f */
[----:B------:R-:W4:Y:S01]  /*db30*/  LDL.LU R16, [R1+0x250] ;  /* 0x0002500001107983 */ /* 0x000f220000300800 */
[----:B------:R-:W-:Y:S01]  /*db40*/  IMAD R45, R2, 0x8, R19 ;  /* 0x00000008022d7824 */ /* 0x000fe200078e0213 */
[----:B------:R-:W-:-:S03]  /*db50*/  LEA R4, P5, R19, R3, 0x2 ;  /* 0x0000000313047211 */ /* 0x000fc600078a10ff */
[C---:B------:R-:W-:Y:S01]  /*db60*/  IMAD R17, R2.reuse, 0x8, R45 ;  /* 0x0000000802117824 */ /* 0x040fe200078e022d */
[-C--:B------:R-:W-:Y:S02]  /*db70*/  LEA.HI.X.SX32 R5, R19, R62.reuse, 0x2, P5 ;  /* 0x0000003e13057211 */ /* 0x080fe400028f16ff */
[C---:B------:R-:W-:Y:S01]  /*db80*/  LEA R8, P6, R45.reuse, R3, 0x2 ;  /* 0x000000032d087211 */ /* 0x040fe200078c10ff */
[----:B------:R-:W-:Y:S01]  /*db90*/  IMAD R19, R2, 0x8, R17 ;  /* 0x0000000802137824 */ /* 0x000fe200078e0211 */
[----:B------:R-:W-:Y:S01]  /*dba0*/  ISETP.LT.AND P5, PT, R94, R93, !P0 ;  /* 0x0000005d5e00720c */ /* 0x000fe200047a1270 */
[----:B------:R1:W-:Y:S01]  /*dbb0*/  @P2 STG.E desc[UR20][R4.64], R6 ;  /* 0x0000000604002986 */ /* 0x0003e2000c101914 */
[----:B------:R-:W-:Y:S01]  /*dbc0*/  LEA.HI.X.SX32 R9, R45, R62, 0x2, P6 ;  /* 0x0000003e2d097211 */ /* 0x000fe200030f16ff */
[----:B------:R-:W-:Y:S02]  /*dbd0*/  IMAD R11, R2, 0x8, R19 ;  /* 0x00000008020b7824 */ /* 0x000fe400078e0213 */
[----:B------:R-:W4:Y:S04]  /*dbe0*/  LDL.LU R94, [R1+0x2d8] ;  /* 0x0002d800015e7983 */ /* 0x000f280000300800 */
[----:B------:R1:W-:Y:S02]  /*dbf0*/  @P3 STG.E desc[UR20][R8.64], R7 ;  /* 0x0000000708003986 */ /* 0x0003e4000c101914 */
[----:B-1----:R-:W-:-:S02]  /*dc00*/  LEA R4, P2, R17, R3, 0x2 ;  /* 0x0000000311047211 */ /* 0x002fc400078410ff */
[----:B------:R-:W-:Y:S02]  /*dc10*/  LEA R6, P6, R19, R3, 0x2 ;  /* 0x0000000313067211 */ /* 0x000fe400078c10ff */
[-C--:B------:R-:W-:Y:S01]  /*dc20*/  LEA.HI.X.SX32 R5, R17, R62.reuse, 0x2, P2 ;  /* 0x0000003e11057211 */ /* 0x080fe200010f16ff */
[----:B------:R-:W-:Y:S01]  /*dc30*/  IMAD R17, R2, 0x8, R11 ;  /* 0x0000000802117824 */ /* 0x000fe200078e020b */
[----:B------:R-:W-:-:S03]  /*dc40*/  LEA.HI.X.SX32 R7, R19, R62, 0x2, P6 ;  /* 0x0000003e13077211 */ /* 0x000fc600030f16ff */
[----:B------:R1:W-:Y:S01]  /*dc50*/  @P4 STG.E desc[UR20][R4.64], R28 ;  /* 0x0000001c04004986 */ /* 0x0003e2000c101914 */
[----:B------:R-:W-:-:S03]  /*dc60*/  IMAD R9, R2, 0x8, R17 ;  /* 0x0000000802097824 */ /* 0x000fc600078e0211 */
[----:B------:R1:W-:Y:S01]  /*dc70*/  @P5 STG.E desc[UR20][R6.64], R29 ;  /* 0x0000001d06005986 */ /* 0x0003e2000c101914 */
[----:B--2---:R-:W-:-:S03]  /*dc80*/  ISETP.LT.AND P2, PT, R91, R93, !P0 ;  /* 0x0000005d5b00720c */ /* 0x004fc60004741270 */
[----:B------:R-:W2:Y:S01]  /*dc90*/  LDL.LU R91, [R1+0x2d4] ;  /* 0x0002d400015b7983 */ /* 0x000ea20000300800 */
[-C--:B-1----:R-:W-:Y:S02]  /*dca0*/  LEA R4, P4, R11, R3.reuse, 0x2 ;  /* 0x000000030b047211 */ /* 0x082fe400078810ff */
[----:B------:R-:W-:Y:S02]  /*dcb0*/  LEA R6, P5, R17, R3, 0x2 ;  /* 0x0000000311067211 */ /* 0x000fe400078a10ff */
[-C--:B------:R-:W-:Y:S01]  /*dcc0*/  LEA.HI.X.SX32 R5, R11, R62.reuse, 0x2, P4 ;  /* 0x0000003e0b057211 */ /* 0x080fe200020f16ff */
[----:B------:R-:W-:Y:S01]  /*dcd0*/  IMAD R11, R2, 0x8, R9 ;  /* 0x00000008020b7824 */ /* 0x000fe200078e0209 */
[----:B------:R-:W-:-:S03]  /*dce0*/  LEA.HI.X.SX32 R7, R17, R62, 0x2, P5 ;  /* 0x0000003e11077211 */ /* 0x000fc600028f16ff */
[----:B------:R-:W-:Y:S04]  /*dcf0*/  @P1 STG.E desc[UR20][R4.64], R30 ;  /* 0x0000001e04001986 */ /* 0x000fe8000c101914 */
[----:B------:R1:W-:Y:S01]  /*dd00*/  @P2 STG.E desc[UR20][R6.64], R31 ;  /* 0x0000001f06002986 */ /* 0x0003e2000c101914 */
[----:B------:R-:W-:-:S03]  /*dd10*/  ISETP.LT.AND P3, PT, R90, R93, !P0 ;  /* 0x0000005d5a00720c */ /* 0x000fc60004761270 */
[----:B------:R-:W2:Y:S01]  /*dd20*/  LDL.LU R90, [R1+0x2d0] ;  /* 0x0002d000015a7983 */ /* 0x000ea20000300800 */
[----:B-1----:R-:W-:-:S04]  /*dd30*/  LEA R6, P5, R11, R3, 0x2 ;  /* 0x000000030b067211 */ /* 0x002fc800078a10ff */
[----:B------:R-:W-:Y:S02]  /*dd40*/  LEA.HI.X.SX32 R7, R11, R62, 0x2, P5 ;  /* 0x0000003e0b077211 */ /* 0x000fe400028f16ff */
[-C--:B---3--:R-:W-:Y:S02]  /*dd50*/  ISETP.LT.AND P6, PT, R89, R93.reuse, !P0 ;  /* 0x0000005d5900720c */ /* 0x088fe400047c1270 */
[-C--:B----4-:R-:W-:Y:S02]  /*dd60*/  ISETP.LT.AND P4, PT, R88, R93.reuse, !P0 ;  /* 0x0000005d5800720c */ /* 0x090fe40004781270 */
[----:B------:R-:W-:Y:S02]  /*dd70*/  ISETP.LT.AND P5, PT, R0, R93, !P0 ;  /* 0x0000005d0000720c */ /* 0x000fe400047a1270 */
[----:B------:R-:W3:Y:S04]  /*dd80*/  LDL.LU R0, [R1+0x2cc] ;  /* 0x0002cc0001007983 */ /* 0x000ee80000300800 */
[----:B------:R-:W4:Y:S04]  /*dd90*/  LDL.LU R89, [R1+0x2c8] ;  /* 0x0002c80001597983 */ /* 0x000f280000300800 */
[----:B------:R-:W4:Y:S01]  /*dda0*/  LDL.LU R88, [R1+0x2c4] ;  /* 0x0002c40001587983 */ /* 0x000f220000300800 */
[----:B------:R-:W-:-:S04]  /*ddb0*/  LEA R4, P1, R9, R3, 0x2 ;  /* 0x0000000309047211 */ /* 0x000fc800078210ff */
[----:B------:R-:W-:Y:S01]  /*ddc0*/  LEA.HI.X.SX32 R5, R9, R62, 0x2, P1 ;  /* 0x0000003e09057211 */ /* 0x000fe200008f16ff */
[----:B------:R-:W-:-:S04]  /*ddd0*/  IMAD R9, R2, 0x8, R11 ;  /* 0x0000000802097824 */ /* 0x000fc800078e020b */
[----:B------:R-:W-:Y:S01]  /*dde0*/  @P3 STG.E desc[UR20][R4.64], R40 ;  /* 0x0000002804003986 */ /* 0x000fe2000c101914 */
[----:B------:R-:W-:-:S03]  /*ddf0*/  LEA R8, P3, R9, R3, 0x2 ;  /* 0x0000000309087211 */ /* 0x000fc600078610ff */
[----:B------:R-:W-:Y:S01]  /*de00*/  @P6 STG.E desc[UR20][R6.64], R41 ;  /* 0x0000002906006986 */ /* 0x000fe2000c101914 */
[----:B------:R-:W-:-:S03]  /*de10*/  IMAD R11, R2, 0x8, R9 ;  /* 0x00000008020b7824 */ /* 0x000fc600078e0209 */
[----:B------:R-:W1:Y:S01]  /*de20*/  LDS.128 R4, [R92+UR7+0x800] ;  /* 0x000800075c047984 */ /* 0x000e620008000c00 */
[----:B------:R-:W-:Y:S01]  /*de30*/  LEA.HI.X.SX32 R9, R9, R62, 0x2, P3 ;  /* 0x0000003e09097211 */ /* 0x000fe200018f16ff */
[----:B------:R-:W-:Y:S01]  /*de40*/  IMAD R17, R2, 0x8, R11 ;  /* 0x0000000802117824 */ /* 0x000fe200078e020b */
[-C--:B------:R-:W-:Y:S02]  /*de50*/  ISETP.LT.AND P1, PT, R18, R93.reuse, !P0 ;  /* 0x0000005d1200720c */ /* 0x080fe40004721270 */
[----:B------:R-:W-:Y:S01]  /*de60*/  ISETP.LT.AND P2, PT, R10, R93, !P0 ;  /* 0x0000005d0a00720c */ /* 0x000fe20004741270 */
[----:B------:R2:W-:Y:S01]  /*de70*/  @P4 STG.E desc[UR20][R8.64], R42 ;  /* 0x0000002a08004986 */ /* 0x0005e2000c101914 */
[----:B------:R-:W-:Y:S02]  /*de80*/  LEA R10, P6, R11, R3, 0x2 ;  /* 0x000000030b0a7211 */ /* 0x000fe400078c10ff */
[----:B------:R-:W-:Y:S01]  /*de90*/  ISETP.LT.AND P3, PT, R16, R93, !P0 ;  /* 0x0000005d1000720c */ /* 0x000fe20004761270 */
[----:B------:R-:W-:Y:S01]  /*dea0*/  IMAD R19, R2, 0x8, R17 ;  /* 0x0000000802137824 */ /* 0x000fe200078e0211 */
[----:B------:R-:W-:-:S02]  /*deb0*/  LEA R16, P4, R17, R3, 0x2 ;  /* 0x0000000311107211 */ /* 0x000fc400078810ff */
[-C--:B------:R-:W-:Y:S01]  /*dec0*/  LEA.HI.X.SX32 R11, R11, R62.reuse, 0x2, P6 ;  /* 0x0000003e0b0b7211 */ /* 0x080fe200030f16ff */
[C---:B------:R-:W-:Y:S01]  /*ded0*/  IMAD R29, R2.reuse, 0x8, R19 ;  /* 0x00000008021d7824 */ /* 0x040fe200078e0213 */
[----:B------:R-:W-:Y:S02]  /*dee0*/  LEA.HI.X.SX32 R17, R17, R62, 0x2, P4 ;  /* 0x0000003e11117211 */ /* 0x000fe400020f16ff */
[----:B------:R-:W-:Y:S01]  /*def0*/  LEA R18, P6, R19, R3, 0x2 ;  /* 0x0000000313127211 */ /* 0x000fe200078c10ff */
[----:B------:R1:W-:Y:S01]  /*df00*/  @P1 STG.E desc[UR20][R10.64], R43 ;  /* 0x0000002b0a001986 */ /* 0x0003e2000c101914 */
[----:B------:R-:W-:-:S03]  /*df10*/  IMAD R31, R2, 0x8, R29 ;  /* 0x00000008021f7824 */ /* 0x000fc600078e021d */
[----:B------:R1:W-:Y:S01]  /*df20*/  @P2 STG.E desc[UR20][R16.64], R12 ;  /* 0x0000000c10002986 */ /* 0x0003e2000c101914 */
[----:B--2---:R-:W-:Y:S02]  /*df30*/  LEA R8, P2, R29, R3, 0x2 ;  /* 0x000000031d087211 */ /* 0x004fe400078410ff */
[-C--:B------:R-:W-:Y:S02]  /*df40*/  ISETP.LT.AND P4, PT, R94, R93.reuse, !P0 ;  /* 0x0000005d5e00720c */ /* 0x080fe40004781270 */
[----:B------:R-:W2:Y:S01]  /*df50*/  LDL.LU R94, [R1+0x2c0] ;  /* 0x0002c000015e7983 */ /* 0x000ea20000300800 */
[-C--:B------:R-:W-:Y:S02]  /*df60*/  LEA.HI.X.SX32 R19, R19, R62.reuse, 0x2, P6 ;  /* 0x0000003e13137211 */ /* 0x080fe400030f16ff */
[----:B------:R-:W-:Y:S01]  /*df70*/  LEA.HI.X.SX32 R9, R29, R62, 0x2, P2 ;  /* 0x0000003e1d097211 */ /* 0x000fe200010f16ff */
[----:B------:R-:W-:Y:S01]  /*df80*/  IMAD R29, R2, 0x8, R31 ;  /* 0x00000008021d7824 */ /* 0x000fe200078e021f */
[----:B------:R-:W-:-:S02]  /*df90*/  ISETP.LT.AND P1, PT, R91, R93, !P0 ;  /* 0x0000005d5b00720c */ /* 0x000fc40004721270 */
[CC--:B-1----:R-:W-:Y:S01]  /*dfa0*/  LEA R10, P6, R31.reuse, R3.reuse, 0x2 ;  /* 0x000000031f0a7211 */ /* 0x0c2fe200078c10ff */
[----:B------:R-:W2:Y:S04]  /*dfb0*/  LDL.LU R91, [R1+0x2bc] ;  /* 0x0002bc00015b7983 */ /* 0x000ea80000300800 */
[----:B------:R1:W-:Y:S01]  /*dfc0*/  @P5 STG.E desc[UR20][R18.64], R13 ;  /* 0x0000000d12005986 */ /* 0x0003e2000c101914 */
[----:B------:R-:W-:Y:S01]  /*dfd0*/  LEA.HI.X.SX32 R11, R31, R62, 0x2, P6 ;  /* 0x0000003e1f0b7211 */ /* 0x000fe200030f16ff */
[----:B------:R-:W-:Y:S02]  /*dfe0*/  IMAD R31, R2, 0x8, R29 ;  /* 0x00000008021f7824 */ /* 0x000fe400078e021d */
[----:B------:R1:W-:Y:S01]  /*dff0*/  @P3 STG.E desc[UR20][R8.64], R14 ;  /* 0x0000000e08003986 */ /* 0x0003e2000c101914 */
[----:B------:R-:W-:-:S04]  /*e000*/  LEA R16, P3, R29, R3, 0x2 ;  /* 0x000000031d107211 */ /* 0x000fc800078610ff */
[----:B------:R-:W-:Y:S01]  /*e010*/  LEA.HI.X.SX32 R17, R29, R62, 0x2, P3 ;  /* 0x0000003e1d117211 */ /* 0x000fe200018f16ff */
[----:B-1----:R-:W-:Y:S01]  /*e020*/  IMAD R19, R2, 0x8, R31 ;  /* 0x0000000802137824 */ /* 0x002fe200078e021f */
[----:B------:R-:W-:Y:S01]  /*e030*/  @P4 STG.E desc[UR20][R10.64], R15 ;  /* 0x0000000f0a004986 */ /* 0x000fe2000c101914 */
[----:B------:R-:W-:-:S03]  /*e040*/  ISETP.LT.AND P5, PT, R90, R93, !P0 ;  /* 0x0000005d5a00720c */ /* 0x000fc600047a1270 */
[----:B------:R1:W-:Y:S01]  /*e050*/  @P1 STG.E desc[UR20][R16.64], R4 ;  /* 0x0000000410001986 */ /* 0x0003e2000c101914 */
[----:B------:R-:W-:-:S03]  /*e060*/  LEA R8, P1, R19, R3, 0x2 ;  /* 0x0000000313087211 */ /* 0x000fc600078210ff */
[----:B------:R-:W2:Y:S01]  /*e070*/  LDL.LU R90, [R1+0x2b8] ;  /* 0x0002b800015a7983 */ /* 0x000ea20000300800 */
[----:B------:R-:W-:Y:S01]  /*e080*/  IMAD R29, R2, 0x8, R19 ;  /* 0x00000008021d7824 */ /* 0x000fe200078e0213 */
[----:B------:R-:W-:Y:S02]  /*e090*/  LEA.HI.X.SX32 R9, R19, R62, 0x2, P1 ;  /* 0x0000003e13097211 */ /* 0x000fe400008f16ff */
[-C--:B---3--:R-:W-:Y:S02]  /*e0a0*/  ISETP.LT.AND P2, PT, R0, R93.reuse, !P0 ;  /* 0x0000005d0000720c */ /* 0x088fe40004741270 */
[----:B------:R-:W3:Y:S01]  /*e0b0*/  LDL.LU R0, [R1+0x2b4] ;  /* 0x0002b40001007983 */ /* 0x000ee20000300800 */
[----:B----4-:R-:W-:-:S03]  /*e0c0*/  ISETP.LT.AND P3, PT, R89, R93, !P0 ;  /* 0x0000005d5900720c */ /* 0x010fc60004761270 */
[----:B------:R-:W4:Y:S01]  /*e0d0*/  LDL.LU R89, [R1+0x2b0] ;  /* 0x0002b00001597983 */ /* 0x000f220000300800 */
[----:B------:R-:W-:-:S03]  /*e0e0*/  ISETP.LT.AND P4, PT, R88, R93, !P0 ;  /* 0x0000005d5800720c */ /* 0x000fc60004781270 */
[----:B------:R-:W4:Y:S04]  /*e0f0*/  LDL.LU R88, [R1+0x2ac] ;  /* 0x0002ac0001587983 */ /* 0x000f280000300800 */
[----:B------:R-:W4:Y:S04]  /*e100*/  LDL.LU R19, [R1+0x2a8] ;  /* 0x0002a80001137983 */ /* 0x000f280000300800 */
[----:B------:R-:W4:Y:S04]  /*e110*/  LDL.LU R18, [R1+0x2a4] ;  /* 0x0002a40001127983 */ /* 0x000f280000300800 */
[----:B-1----:R-:W4:Y:S01]  /*e120*/  LDL.LU R16, [R1+0x2a0] ;  /* 0x0002a00001107983 */ /* 0x002f220000300800 */
[----:B------:R-:W-:Y:S01]  /*e130*/  LEA R12, P6, R31, R3, 0x2 ;  /* 0x000000031f0c7211 */ /* 0x000fe200078c10ff */
[----:B------:R-:W-:-:S03]  /*e140*/  IMAD R15, R2, 0x8, R29 ;  /* 0x00000008020f7824 */ /* 0x000fc600078e021d */
[----:B------:R-:W-:Y:S01]  /*e150*/  LEA.HI.X.SX32 R13, R31, R62, 0x2, P6 ;  /* 0x0000003e1f0d7211 */ /* 0x000fe200030f16ff */
[----:B------:R-:W-:Y:S01]  /*e160*/  IMAD R17, R2, 0x8, R15 ;  /* 0x0000000802117824 */ /* 0x000fe200078e020f */
[----:B------:R-:W-:-:S03]  /*e170*/  LEA R10, P6, R29, R3, 0x2 ;  /* 0x000000031d0a7211 */ /* 0x000fc600078c10ff */
[----:B------:R1:W-:Y:S01]  /*e180*/  @P5 STG.E desc[UR20][R12.64], R5 ;  /* 0x000000050c005986 */ /* 0x0003e2000c101914 */
[----:B------:R-:W-:-:S03]  /*e190*/  LEA.HI.X.SX32 R11, R29, R62, 0x2, P6 ;  /* 0x0000003e1d0b7211 */ /* 0x000fc600030f16ff */
[----:B------:R2:W-:Y:S01]  /*e1a0*/  @P2 STG.E desc[UR20][R8.64], R6 ;  /* 0x0000000608002986 */ /* 0x0005e2000c101914 */
[-C--:B------:R-:W-:Y:S02]  /*e1b0*/  LEA R14, P2, R15, R3.reuse, 0x2 ;  /* 0x000000030f0e7211 */ /* 0x080fe400078410ff */
[----:B------:R-:W-:Y:S02]  /*e1c0*/  LEA R4, P6, R17, R3, 0x2 ;  /* 0x0000000311047211 */ /* 0x000fe400078c10ff */
[-C--:B------:R-:W-:Y:S01]  /*e1d0*/  LEA.HI.X.SX32 R15, R15, R62.reuse, 0x2, P2 ;  /* 0x0000003e0f0f7211 */ /* 0x080fe200010f16ff */
[----:B-1----:R-:W-:Y:S01]  /*e1e0*/  IMAD R13, R2, 0x8, R17 ;  /* 0x00000008020d7824 */ /* 0x002fe200078e0211 */
[----:B------:R-:W-:Y:S01]  /*e1f0*/  LEA.HI.X.SX32 R5, R17, R62, 0x2, P6 ;  /* 0x0000003e11057211 */ /* 0x000fe200030f16ff */
[----:B------:R1:W-:Y:S01]  /*e200*/  @P3 STG.E desc[UR20][R10.64], R7 ;  /* 0x000000070a003986 */ /* 0x0003e2000c101914 */
[----:B--2---:R-:W-:Y:S01]  /*e210*/  ISETP.LT.AND P5, PT, R94, R93, !P0 ;  /* 0x0000005d5e00720c */ /* 0x004fe200047a1270 */
[----:B------:R-:W-:-:S02]  /*e220*/  IMAD R17, R2, 0x8, R13 ;  /* 0x0000000802117824 */ /* 0x000fc400078e020d */
[----:B------:R-:W-:Y:S01]  /*e230*/  @P4 STG.E desc[UR20][R14.64], R24 ;  /* 0x000000180e004986 */ /* 0x000fe2000c101914 */
[----:B------:R-:W-:Y:S02]  /*e240*/  LEA R8, P4, R13, R3, 0x2 ;  /* 0x000000030d087211 */ /* 0x000fe400078810ff */
[----:B------:R-:W-:Y:S01]  /*e250*/  ISETP.LT.AND P1, PT, R91, R93, !P0 ;  /* 0x0000005d5b00720c */ /* 0x000fe20004721270 */
[----:B-1----:R-:W-:Y:S01]  /*e260*/  IMAD R11, R2, 0x8, R17 ;  /* 0x00000008020b7824 */ /* 0x002fe200078e0211 */
[----:B------:R-:W-:-:S05]  /*e270*/  LEA.HI.X.SX32 R9, R13, R62, 0x2, P4 ;  /* 0x0000003e0d097211 */ /* 0x000fca00020f16ff */
[----:B------:R1:W-:Y:S01]  /*e280*/  @P5 STG.E desc[UR20][R4.64], R25 ;  /* 0x0000001904005986 */ /* 0x0003e2000c101914 */
[----:B------:R-:W-:Y:S01]  /*e290*/  LEA R6, P5, R17, R3, 0x2 ;  /* 0x0000000311067211 */ /* 0x000fe200078a10ff */
[----:B------:R-:W-:-:S03]  /*e2a0*/  IMAD R13, R2, 0x8, R11 ;  /* 0x00000008020d7824 */ /* 0x000fc600078e020b */
[-C--:B------:R-:W-:Y:S01]  /*e2b0*/  LEA.HI.X.SX32 R7, R17, R62.reuse, 0x2, P5 ;  /* 0x0000003e11077211 */ /* 0x080fe200028f16ff */
[----:B------:R2:W-:Y:S01]  /*e2c0*/  @P1 STG.E desc[UR20][R8.64], R26 ;  /* 0x0000001a08001986 */ /* 0x0005e2000c101914 */
[-C--:B------:R-:W-:Y:S02]  /*e2d0*/  LEA R10, P1, R11, R3.reuse, 0x2 ;  /* 0x000000030b0a7211 */ /* 0x080fe400078210ff */
[----:B------:R-:W-:Y:S01]  /*e2e0*/  LEA R12, P5, R13, R3, 0x2 ;  /* 0x000000030d0c7211 */ /* 0x000fe200078a10ff */
[----:B-1----:R-:W-:Y:S01]  /*e2f0*/  IMAD R5, R2, 0x8, R13 ;  /* 0x0000000802057824 */ /* 0x002fe200078e020d */
[-C--:B------:R-:W-:Y:S02]  /*e300*/  LEA.HI.X.SX32 R11, R11, R62.reuse, 0x2, P1 ;  /* 0x0000003e0b0b7211 */ /* 0x080fe400008f16ff */
[----:B------:R-:W-:Y:S02]  /*e310*/  LEA.HI.X.SX32 R13, R13, R62, 0x2, P5 ;  /* 0x0000003e0d0d7211 */ /* 0x000fe400028f16ff */
[----:B---3--:R-:W-:-:S02]  /*e320*/  ISETP.LT.AND P3, PT, R0, R93, !P0 ;  /* 0x0000005d0000720c */ /* 0x008fc40004761270 */
[----:B------:R-:W3:Y:S01]  /*e330*/  LDL.LU R0, [R1+0x29c] ;  /* 0x00029c0001007983 */ /* 0x000ee20000300800 */
[----:B----4-:R-:W-:-:S03]  /*e340*/  ISETP.LT.AND P6, PT, R89, R93, !P0 ;  /* 0x0000005d5900720c */ /* 0x010fc600047c1270 */
[----:B------:R-:W4:Y:S01]  /*e350*/  LDL.LU R89, [R1+0x2e0] ;  /* 0x0002e00001597983 */ /* 0x000f220000300800 */
[----:B------:R-:W-:-:S03]  /*e360*/  ISETP.LT.AND P4, PT, R88, R93, !P0 ;  /* 0x0000005d5800720c */ /* 0x000fc60004781270 */
[----:B------:R-:W4:Y:S01]  /*e370*/  LDL.LU R88, [R1+0x2dc] ;  /* 0x0002dc0001587983 */ /* 0x000f220000300800 */
[----:B------:R-:W-:-:S03]  /*e380*/  ISETP.LT.AND P1, PT, R18, R93, !P0 ;  /* 0x0000005d1200720c */ /* 0x000fc60004721270 */
[----:B------:R-:W4:Y:S01]  /*e390*/  LDL.LU R18, [R1+0x298] ;  /* 0x0002980001127983 */ /* 0x000f220000300800 */
[----:B------:R-:W-:-:S03]  /*e3a0*/  ISETP.LT.AND P5, PT, R16, R93, !P0 ;  /* 0x0000005d1000720c */ /* 0x000fc600047a1270 */
[----:B------:R-:W4:Y:S01]  /*e3b0*/  LDL.LU R16, [R1+0x294] ;  /* 0x0002940001107983 */ /* 0x000f220000300800 */
[----:B------:R-:W-:Y:S01]  /*e3c0*/  ISETP.LT.AND P2, PT, R90, R93, !P0 ;  /* 0x0000005d5a00720c */ /* 0x000fe20004741270 */
[C---:B------:R-:W-:Y:S02]  /*e3d0*/  IMAD R15, R2.reuse, 0x8, R5 ;  /* 0x00000008020f7824 */ /* 0x040fe400078e0205 */
[----:B------:R-:W4:Y:S02]  /*e3e0*/  LDL.LU R90, [R1+0x290] ;  /* 0x00029000015a7983 */ /* 0x000f240000300800 */
[----:B------:R-:W-:-:S08]  /*e3f0*/  IMAD R17, R2, 0x8, R15 ;  /* 0x0000000802117824 */ /* 0x000fd000078e020f */
[----:B------:R-:W-:Y:S04]  /*e400*/  @P2 STG.E desc[UR20][R6.64], R27 ;  /* 0x0000001b06002986 */ /* 0x000fe8000c101914 */
[----:B------:R1:W-:Y:S01]  /*e410*/  @P3 STG.E desc[UR20][R10.64], R36 ;  /* 0x000000240a003986 */ /* 0x0003e2000c101914 */
[----:B--2---:R-:W-:Y:S02]  /*e420*/  LEA R8, P3, R5, R3, 0x2 ;  /* 0x0000000305087211 */ /* 0x004fe400078610ff */
[----:B------:R-:W-:Y:S02]  /*e430*/  ISETP.LT.AND P2, PT, R19, R93, !P0 ;  /* 0x0000005d1300720c */ /* 0x000fe40004741270 */
[----:B------:R-:W-:Y:S01]  /*e440*/  LEA.HI.X.SX32 R9, R5, R62, 0x2, P3 ;  /* 0x0000003e05097211 */ /* 0x000fe200018f16ff */
[----:B------:R2:W-:Y:S01]  /*e450*/  @P6 STG.E desc[UR20][R12.64], R37 ;  /* 0x000000250c006986 */ /* 0x0005e2000c101914 */
[----:B------:R-:W-:Y:S01]  /*e460*/  LEA R14, P6, R15, R3, 0x2 ;  /* 0x000000030f0e7211 */ /* 0x000fe200078c10ff */
[----:B------:R-:W-:-:S02]  /*e470*/  IMAD R19, R2, 0x8, R17 ;  /* 0x0000000802137824 */ /* 0x000fc400078e0211 */
[----:B------:R2:W-:Y:S01]  /*e480*/  @P4 STG.E desc[UR20][R8.64], R38 ;  /* 0x0000002608004986 */ /* 0x0005e2000c101914 */
[-C--:B-1----:R-:W-:Y:S02]  /*e490*/  LEA R10, P4, R17, R3.reuse, 0x2 ;  /* 0x00000003110a7211 */ /* 0x082fe400078810ff */
[-C--:B------:R-:W-:Y:S01]  /*e4a0*/  LEA.HI.X.SX32 R15, R15, R62.reuse, 0x2, P6 ;  /* 0x0000003e0f0f7211 */ /* 0x080fe200030f16ff */
[----:B------:R-:W1:Y:S01]  /*e4b0*/  LDS.128 R4, [R92+UR7+0x1000] ;  /* 0x001000075c047984 */ /* 0x000e620008000c00 */
[-C--:B------:R-:W-:Y:S01]  /*e4c0*/  LEA.HI.X.SX32 R11, R17, R62.reuse, 0x2, P4 ;  /* 0x0000003e110b7211 */ /* 0x080fe200020f16ff */
[----:B------:R-:W-:Y:S01]  /*e4d0*/  IMAD R17, R2, 0x8, R19 ;  /* 0x0000000802117824 */ /* 0x000fe200078e0213 */
[CC--:B--2---:R-:W-:Y:S01]  /*e4e0*/  LEA R12, P6, R19.reuse, R3.reuse, 0x2 ;  /* 0x00000003130c7211 */ /* 0x0c4fe200078c10ff */
[----:B------:R2:W-:Y:S03]  /*e4f0*/  @P2 STG.E desc[UR20][R14.64], R39 ;  /* 0x000000270e002986 */ /* 0x0005e6000c101914 */
[----:B------:R-:W-:Y:S01]  /*e500*/  LEA.HI.X.SX32 R13, R19, R62, 0x2, P6 ;  /* 0x0000003e130d7211 */ /* 0x000fe200030f16ff */
[----:B------:R2:W-:Y:S01]  /*e510*/  @P1 STG.E desc[UR20][R10.64], R48 ;  /* 0x000000300a001986 */ /* 0x0005e2000c101914 */
[----:B------:R-:W-:-:S03]  /*e520*/  LEA R8, P1, R17, R3, 0x2 ;  /* 0x0000000311087211 */ /* 0x000fc600078210ff */
[----:B------:R2:W-:Y:S01]  /*e530*/  @P5 STG.E desc[UR20][R12.64], R49 ;  /* 0x000000310c005986 */ /* 0x0005e2000c101914 */
[----:B------:R-:W-:Y:S02]  /*e540*/  LEA.HI.X.SX32 R9, R17, R62, 0x2, P1 ;  /* 0x0000003e11097211 */ /* 0x000fe400008f16ff */
[-C--:B---3--:R-:W-:Y:S02]  /*e550*/  ISETP.LT.AND P3, PT, R0, R93.reuse, !P0 ;  /* 0x0000005d0000720c */ /* 0x088fe40004761270 */
        /* <DEDUP_REMOVED lines=9> */
[----:B------:R-:W-:-:S04]  /*e5f0*/  IMAD R19, R2, 0x8, R17 ;  /* 0x0000000802137824 */ /* 0x000fc800078e0211 */
[C---:B------:R-:W-:Y:S01]  /*e600*/  IMAD R17, R2.reuse, 0x8, R19 ;  /* 0x0000000802117824 */ /* 0x040fe200078e0213 */
[CC--:B--2---:R-:W-:Y:S01]  /*e610*/  LEA R14, P6, R19.reuse, R3.reuse, 0x2 ;  /* 0x00000003130e7211 */ /* 0x0c4fe200078c10ff */
[----:B------:R2:W-:Y:S03]  /*e620*/  @P3 STG.E desc[UR20][R8.64], R50 ;  /* 0x0000003208003986 */ /* 0x0005e6000c101914 */
[----:B------:R-:W-:Y:S01]  /*e630*/  LEA.HI.X.SX32 R15, R19, R62, 0x2, P6 ;  /* 0x0000003e130f7211 */ /* 0x000fe200030f16ff */
[----:B------:R-:W-:Y:S01]  /*e640*/  IMAD R19, R2, 0x8, R17 ;  /* 0x0000000802137824 */ /* 0x000fe200078e0211 */
[----:B------:R-:W-:-:S04]  /*e650*/  LEA R10, P3, R17, R3, 0x2 ;  /* 0x00000003110a7211 */ /* 0x000fc800078610ff */
[----:B------:R-:W-:Y:S02]  /*e660*/  LEA R12, P6, R19, R3, 0x2 ;  /* 0x00000003130c7211 */ /* 0x000fe400078c10ff */
[-C--:B------:R-:W-:Y:S01]  /*e670*/  LEA.HI.X.SX32 R11, R17, R62.reuse, 0x2, P3 ;  /* 0x0000003e110b7211 */ /* 0x080fe200018f16ff */
[C---:B------:R-:W-:Y:S01]  /*e680*/  IMAD R17, R2.reuse, 0x8, R19 ;  /* 0x0000000802117824 */ /* 0x040fe200078e0213 */
[----:B------:R2:W-:Y:S01]  /*e690*/  @P4 STG.E desc[UR20][R14.64], R51 ;  /* 0x000000330e004986 */ /* 0x0005e2000c101914 */
[-C--:B------:R-:W-:Y:S02]  /*e6a0*/  LEA.HI.X.SX32 R13, R19, R62.reuse, 0x2, P6 ;  /* 0x0000003e130d7211 */ /* 0x080fe400030f16ff */
[----:B------:R-:W-:Y:S01]  /*e6b0*/  IMAD R19, R2, 0x8, R17 ;  /* 0x0000000802137824 */ /* 0x000fe200078e0211 */
[----:B-1----:R1:W-:Y:S01]  /*e6c0*/  @P2 STG.E desc[UR20][R10.64], R4 ;  /* 0x000000040a002986 */ /* 0x0023e2000c101914 */
[----:B------:R-:W-:Y:S02]  /*e6d0*/  ISETP.LT.AND P4, PT, R90, R93, !P0 ;  /* 0x0000005d5a00720c */ /* 0x000fe40004781270 */
[CC--:B--2---:R-:W-:Y:S01]  /*e6e0*/  LEA R8, P2, R17.reuse, R3.reuse, 0x2 ;  /* 0x0000000311087211 */ /* 0x0c4fe200078410ff */
[----:B------:R-:W2:Y:S03]  /*e6f0*/  LDL.LU R90, [R1+0x230] ;  /* 0x00023000015a7983 */ /* 0x000ea60000300800 */
[-C--:B------:R-:W-:Y:S01]  /*e700*/  LEA.HI.X.SX32 R9, R17, R62.reuse, 0x2, P2 ;  /* 0x0000003e11097211 */ /* 0x080fe200010f16ff */
[----:B------:R-:W-:Y:S01]  /*e710*/  IMAD R17, R2, 0x8, R19 ;  /* 0x0000000802117824 */ /* 0x000fe200078e0213 */
[CC--:B------:R-:W-:Y:S01]  /*e720*/  LEA R14, P6, R19.reuse, R3.reuse, 0x2 ;  /* 0x00000003130e7211 */ /* 0x0c0fe200078c10ff */
[----:B------:R4:W-:Y:S03]  /*e730*/  @P5 STG.E desc[UR20][R12.64], R5 ;  /* 0x000000050c005986 */ /* 0x0009e6000c101914 */
[----:B------:R-:W-:Y:S01]  /*e740*/  LEA.HI.X.SX32 R15, R19, R62, 0x2, P6 ;  /* 0x0000003e130f7211 */ /* 0x000fe200030f16ff */
[----:B------:R-:W-:Y:S01]  /*e750*/  @P1 STG.E desc[UR20][R8.64], R6 ;  /* 0x0000000608001986 */ /* 0x000fe2000c101914 */
[----:B-1----:R-:W-:-:S03]  /*e760*/  LEA R10, P1, R17, R3, 0x2 ;  /* 0x00000003110a7211 */ /* 0x002fc600078210ff */
        /* <DEDUP_REMOVED lines=12> */
[----:B------:R-:W-:-:S03]  /*e830*/  IMAD R19, R2, 0x8, R17 ;  /* 0x0000000802137824 */ /* 0x000fc600078e0211 */
[----:B------:R2:W-:Y:S01]  /*e840*/  @P3 STG.E desc[UR20][R10.64], R20 ;  /* 0x000000140a003986 */ /* 0x0005e2000c101914 */
[C---:B------:R-:W-:Y:S01]  /*e850*/  IMAD R13, R2.reuse, 0x8, R19 ;  /* 0x00000008020d7824 */ /* 0x040fe200078e0213 */
[-C--:B------:R-:W-:Y:S02]  /*e860*/  LEA R4, P6, R19, R3.reuse, 0x2 ;  /* 0x0000000313047211 */ /* 0x080fe400078c10ff */
[----:B-1----:R-:W4:Y:S01]  /*e870*/  LDL.LU R14, [R1+0x218] ;  /* 0x00021800010e7983 */ /* 0x002f220000300800 */
[C---:B------:R-:W-:Y:S01]  /*e880*/  IMAD R17, R2.reuse, 0x8, R13 ;  /* 0x0000000802117824 */ /* 0x040fe200078e020d */
[-C--:B------:R-:W-:Y:S02]  /*e890*/  LEA R8, P3, R13, R3.reuse, 0x2 ;  /* 0x000000030d087211 */ /* 0x080fe400078610ff */
[-C--:B------:R-:W-:Y:S01]  /*e8a0*/  LEA.HI.X.SX32 R5, R19, R62.reuse, 0x2, P6 ;  /* 0x0000003e13057211 */ /* 0x080fe200030f16ff */
[----:B------:R-:W4:Y:S01]  /*e8b0*/  LDL.LU R12, [R1+0x214] ;  /* 0x00021400010c7983 */ /* 0x000f220000300800 */
[----:B------:R-:W-:Y:S01]  /*e8c0*/  LEA.HI.X.SX32 R9, R13, R62, 0x2, P3 ;  /* 0x0000003e0d097211 */ /* 0x000fe200018f16ff */
[C---:B------:R-:W-:Y:S01]  /*e8d0*/  IMAD R13, R2.reuse, 0x8, R17 ;  /* 0x00000008020d7824 */ /* 0x040fe200078e0211 */
[----:B------:R-:W-:Y:S01]  /*e8e0*/  LEA R6, P6, R17, R3, 0x2 ;  /* 0x0000000311067211 */ /* 0x000fe200078c10ff */
[----:B------:R1:W-:Y:S02]  /*e8f0*/  @P5 STG.E desc[UR20][R4.64], R21 ;  /* 0x0000001504005986 */ /* 0x0003e4000c101914 */
[----:B------:R-:W-:-:S02]  /*e900*/  IMAD R15, R2, 0x8, R13 ;  /* 0x00000008020f7824 */ /* 0x000fc400078e020d */
[----:B------:R1:W-:Y:S01]  /*e910*/  @P2 STG.E desc[UR20][R8.64], R22 ;  /* 0x0000001608002986 */ /* 0x0003e2000c101914 */
[----:B--2---:R-:W-:Y:S02]  /*e920*/  LEA R10, P2, R13, R3, 0x2 ;  /* 0x000000030d0a7211 */ /* 0x004fe400078410ff */
[-C--:B------:R-:W-:Y:S02]  /*e930*/  LEA.HI.X.SX32 R7, R17, R62.reuse, 0x2, P6 ;  /* 0x0000003e11077211 */ /* 0x080fe400030f16ff */
[----:B------:R-:W-:Y:S02]  /*e940*/  ISETP.LT.AND P5, PT, R90, R93, !P0 ;  /* 0x0000005d5a00720c */ /* 0x000fe400047a1270 */
[-C--:B------:R-:W-:Y:S01]  /*e950*/  LEA.HI.X.SX32 R11, R13, R62.reuse, 0x2, P2 ;  /* 0x0000003e0d0b7211 */ /* 0x080fe200010f16ff */
[----:B------:R-:W-:Y:S01]  /*e960*/  IMAD R13, R2, 0x8, R15 ;  /* 0x00000008020d7824 */ /* 0x000fe200078e020f */
[CC--:B-1----:R-:W-:Y:S01]  /*e970*/  LEA R4, P6, R15.reuse, R3.reuse, 0x2 ;  /* 0x000000030f047211 */ /* 0x0c2fe200078c10ff */
[----:B------:R1:W-:Y:S03]  /*e980*/  @P4 STG.E desc[UR20][R6.64], R23 ;  /* 0x0000001706004986 */ /* 0x0003e6000c101914 */
[----:B------:R-:W-:Y:S01]  /*e990*/  LEA.HI.X.SX32 R5, R15, R62, 0x2, P6 ;  /* 0x0000003e0f057211 */ /* 0x000fe200030f16ff */
[----:B------:R2:W-:Y:S01]  /*e9a0*/  @P1 STG.E desc[UR20][R10.64], R32 ;  /* 0x000000200a001986 */ /* 0x0005e2000c101914 */
[----:B------:R-:W-:-:S03]  /*e9b0*/  LEA R8, P1, R13, R3, 0x2 ;  /* 0x000000030d087211 */ /* 0x000fc600078210ff */
[----:B------:R2:W-:Y:S01]  /*e9c0*/  @P5 STG.E desc[UR20][R4.64], R33 ;  /* 0x0000002104005986 */ /* 0x0005e2000c101914 */
[----:B------:R-:W-:-:S03]  /*e9d0*/  LEA.HI.X.SX32 R9, R13, R62, 0x2, P1 ;  /* 0x0000003e0d097211 */ /* 0x000fc600008f16ff */
[----:B------:R-:W2:Y:S01]  /*e9e0*/  LDS.128 R20, [R92+UR7+0x1800] ;  /* 0x001800075c147984 */ /* 0x000ea20008000c00 */
[----:B---3--:R-:W-:-:S03]  /*e9f0*/  ISETP.LT.AND P3, PT, R0, R93, !P0 ;  /* 0x0000005d0000720c */ /* 0x008fc60004761270 */
[----:B------:R-:W3:Y:S01]  /*ea00*/  LDL.LU R0, [R1+0x210] ;  /* 0x0002100001007983 */ /* 0x000ee20000300800 */
[----:B----4-:R-:W-:-:S03]  /*ea10*/  ISETP.LT.AND P1, PT, R18, R93, !P0 ;  /* 0x0000005d1200720c */ /* 0x010fc60004721270 */
[----:B------:R-:W4:Y:S01]  /*ea20*/  LDL.LU R18, [R1+0x20c] ;  /* 0x00020c0001127983 */ /* 0x000f220000300800 */
[----:B------:R-:W-:-:S03]  /*ea30*/  ISETP.LT.AND P5, PT, R16, R93, !P0 ;  /* 0x0000005d1000720c */ /* 0x000fc600047a1270 */
[----:B------:R-:W4:Y:S01]  /*ea40*/  LDL.LU R16, [R1+0x208] ;  /* 0x0002080001107983 */ /* 0x000f220000300800 */
[----:B------:R-:W-:-:S04]  /*ea50*/  IMAD R15, R2, 0x8, R13 ;  /* 0x00000008020f7824 */ /* 0x000fc800078e020d */
[C---:B------:R-:W-:Y:S01]  /*ea60*/  IMAD R13, R2.reuse, 0x8, R15 ;  /* 0x00000008020d7824 */ /* 0x040fe200078e020f */
[----:B-1----:R-:W-:Y:S02]  /*ea70*/  LEA R6, P6, R15, R3, 0x2 ;  /* 0x000000030f067211 */ /* 0x002fe400078c10ff */
[-C--:B------:R-:W-:Y:S02]  /*ea80*/  ISETP.LT.AND P4, PT, R89, R93.reuse, !P0 ;  /* 0x0000005d5900720c */ /* 0x080fe40004781270 */
[----:B------:R-:W-:Y:S01]  /*ea90*/  LEA.HI.X.SX32 R7, R15, R62, 0x2, P6 ;  /* 0x0000003e0f077211 */ /* 0x000fe200030f16ff */
[----:B------:R-:W-:Y:S01]  /*eaa0*/  IMAD R15, R2, 0x8, R13 ;  /* 0x00000008020f7824 */ /* 0x000fe200078e020d */
[----:B------:R-:W-:Y:S01]  /*eab0*/  ISETP.LT.AND P2, PT, R88, R93, !P0 ;  /* 0x0000005d5800720c */ /* 0x000fe20004741270 */
[----:B------:R1:W-:Y:S01]  /*eac0*/  @P3 STG.E desc[UR20][R8.64], R34 ;  /* 0x0000002208003986 */ /* 0x0003e2000c101914 */
[-C--:B--2---:R-:W-:Y:S01]  /*ead0*/  LEA R10, P3, R13, R3.reuse, 0x2 ;  /* 0x000000030d0a7211 */ /* 0x084fe200078610ff */
[----:B------:R-:W-:Y:S01]  /*eae0*/  IMAD R17, R2, 0x8, R15 ;  /* 0x0000000802117824 */ /* 0x000fe200078e020f */
[----:B------:R-:W-:-:S02]  /*eaf0*/  LEA R4, P6, R15, R3, 0x2 ;  /* 0x000000030f047211 */ /* 0x000fc400078c10ff */
[-C--:B------:R-:W-:Y:S01]  /*eb00*/  LEA.HI.X.SX32 R11, R13, R62.reuse, 0x2, P3 ;  /* 0x0000003e0d0b7211 */ /* 0x080fe200018f16ff */
[C---:B------:R-:W-:Y:S01]  /*eb10*/  IMAD R13, R2.reuse, 0x8, R17 ;  /* 0x00000008020d7824 */ /* 0x040fe200078e0211 */
[----:B------:R-:W-:Y:S01]  /*eb20*/  LEA.HI.X.SX32 R5, R15, R62, 0x2, P6 ;  /* 0x0000003e0f057211 */ /* 0x000fe200030f16ff */
[----:B------:R2:W-:Y:S02]  /*eb30*/  @P4 STG.E desc[UR20][R6.64], R35 ;  /* 0x0000002306004986 */ /* 0x0005e4000c101914 */
[C---:B------:R-:W-:Y:S02]  /*eb40*/  IMAD R15, R2.reuse, 0x8, R13 ;  /* 0x00000008020f7824 */ /* 0x040fe400078e020d */
[----:B------:R2:W-:Y:S02]  /*eb50*/  @P2 STG.E desc[UR20][R10.64], R52 ;  /* 0x000000340a002986 */ /* 0x0005e4000c101914 */
[----:B------:R-:W-:Y:S02]  /*eb60*/  IMAD R19, R2, 0x8, R15 ;  /* 0x0000000802137824 */ /* 0x000fe400078e020f */
[----:B------:R3:W-:Y:S01]  /*eb70*/  @P1 STG.E desc[UR20][R4.64], R53 ;  /* 0x0000003504001986 */ /* 0x0007e2000c101914 */
[----:B-1----:R-:W-:-:S02]  /*eb80*/  LEA R8, P1, R13, R3, 0x2 ;  /* 0x000000030d087211 */ /* 0x002fc400078210ff */
[-C--:B--2---:R-:W-:Y:S02]  /*eb90*/  LEA R6, P6, R17, R3.reuse, 0x2 ;  /* 0x0000000311067211 */ /* 0x084fe400078c10ff */
[-C--:B------:R-:W-:Y:S02]  /*eba0*/  LEA.HI.X.SX32 R9, R13, R62.reuse, 0x2, P1 ;  /* 0x0000003e0d097211 */ /* 0x080fe400008f16ff */
[----:B------:R-:W-:Y:S02]  /*ebb0*/  LEA R10, P1, R19, R3, 0x2 ;  /* 0x00000003130a7211 */ /* 0x000fe400078210ff */
[-C--:B------:R-:W-:Y:S02]  /*ebc0*/  ISETP.LT.AND P4, PT, R14, R93.reuse, !P0 ;  /* 0x0000005d0e00720c */ /* 0x080fe40004781270 */
[----:B------:R-:W-:Y:S02]  /*ebd0*/  ISETP.LT.AND P3, PT, R12, R93, !P0 ;  /* 0x0000005d0c00720c */ /* 0x000fe40004761270 */
[----:B------:R-:W-:Y:S01]  /*ebe0*/  LEA.HI.X.SX32 R7, R17, R62, 0x2, P6 ;  /* 0x0000003e11077211 */ /* 0x000fe200030f16ff */
[----:B------:R-:W-:Y:S01]  /*ebf0*/  IMAD R17, R2, 0x8, R19 ;  /* 0x0000000802117824 */ /* 0x000fe200078e0213 */
[----:B------:R-:W-:-:S02]  /*ec00*/  LEA R12, P6, R15, R3, 0x2 ;  /* 0x000000030f0c7211 */ /* 0x000fc400078c10ff */
[-C--:B------:R-:W-:Y:S02]  /*ec10*/  LEA.HI.X.SX32 R11, R19, R62.reuse, 0x2, P1 ;  /* 0x0000003e130b7211 */ /* 0x080fe400008f16ff */
[-C--:B------:R-:W-:Y:S02]  /*ec20*/  LEA.HI.X.SX32 R13, R15, R62.reuse, 0x2, P6 ;  /* 0x0000003e0f0d7211 */ /* 0x080fe400030f16ff */
[C---:B------:R-:W-:Y:S01]  /*ec30*/  LEA R14, P6, R17.reuse, R3, 0x2 ;  /* 0x00000003110e7211 */ /* 0x040fe200078c10ff */
[----:B------:R1:W-:Y:S03]  /*ec40*/  @P5 STG.E desc[UR20][R6.64], R54 ;  /* 0x0000003606005986 */ /* 0x0003e6000c101914 */
[----:B------:R-:W-:Y:S01]  /*ec50*/  LEA.HI.X.SX32 R15, R17, R62, 0x2, P6 ;  /* 0x0000003e110f7211 */ /* 0x000fe200030f16ff */
[----:B------:R1:W-:Y:S04]  /*ec60*/  @P4 STG.E desc[UR20][R8.64], R55 ;  /* 0x0000003708004986 */ /* 0x0003e8000c101914 */
[----:B------:R1:W-:Y:S01]  /*ec70*/  @P3 STG.E desc[UR20][R12.64], R20 ;  /* 0x000000140c003986 */ /* 0x0003e2000c101914 */
[-C--:B---3--:R-:W-:Y:S01]  /*ec80*/  ISETP.LT.AND P2, PT, R0, R93.reuse, !P0 ;  /* 0x0000005d0000720c */ /* 0x088fe20004741270 */
[----:B------:R-:W-:Y:S01]  /*ec90*/  IMAD R0, R2, 0x8, R17 ;  /* 0x0000000802007824 */ /* 0x000fe200078e0211 */
[----:B----4-:R-:W-:-:S02]  /*eca0*/  ISETP.LT.AND P1, PT, R18, R93, !P0 ;  /* 0x0000005d1200720c */ /* 0x010fc40004721270 */
[----:B------:R-:W-:-:S09]  /*ecb0*/  ISETP.LT.AND P0, PT, R16, R93, !P0 ;  /* 0x0000005d1000720c */ /* 0x000fd20004701270 */
[----:B------:R1:W-:Y:S01]  /*ecc0*/  @P2 STG.E desc[UR20][R10.64], R21 ;  /* 0x000000150a002986 */ /* 0x0003e2000c101914 */
[----:B------:R-:W-:-:S04]  /*ecd0*/  LEA R2, P6, R0, R3, 0x2 ;  /* 0x0000000300027211 */ /* 0x000fc800078c10ff */
[----:B------:R-:W-:Y:S01]  /*ece0*/  LEA.HI.X.SX32 R3, R0, R62, 0x2, P6 ;  /* 0x0000003e00037211 */ /* 0x000fe200030f16ff */
[----:B------:R1:W-:Y:S01]  /*ecf0*/  @P1 STG.E desc[UR20][R14.64], R22 ;  /* 0x000000160e001986 */ /* 0x0003e2000c101914 */
[----:B------:R-:W-:Y:S07]  /*ed00*/  @!P0 EXIT ;  /* 0x000000000000894d */ /* 0x000fee0003800000 */
[----:B------:R-:W-:Y:S01]  /*ed10*/  STG.E desc[UR20][R2.64], R23 ;  /* 0x0000001702007986 */ /* 0x000fe2000c101914 */
[----:B------:R-:W-:Y:S05]  /*ed20*/  EXIT ;  /* 0x000000000000794d */ /* 0x000fea0003800000 */
.L_x_2:
[----:B------:R-:W-:-:S00]  /*ed30*/  BRA `(.L_x_2) ;  /* 0xfffffffc00fc7947 */ /* 0x000fc0000383ffff */
[----:B------:R-:W-:-:S00]  /*ed40*/  NOP ;  /* 0x0000000000007918 */ /* 0x000fc00000000000 */
        /* <DEDUP_REMOVED lines=11> */
.L_x_3:


//--------------------- .nv.shared.matmul_kernel  --------------------------
	.section	.nv.shared.matmul_kernel,"aw",@nobits
	.sectionflags	@""
	.align	16
	.zero		1024


//--------------------- .nv.shared.reserved.0     --------------------------
	.section	.nv.shared.reserved.0,"aw",@nobits
	.weak		__nv_reservedSMEM_offset_0_alias
	.size		__nv_reservedSMEM_offset_0_alias, 0, 0
	.other		__nv_reservedSMEM_offset_0_alias,@"STO_CUDA_RESERVED_SHARED STV_DEFAULT"
__nv_reservedSMEM_offset_0_alias:
	.zero		0


//--------------------- .nv.constant0.matmul_kernel --------------------------
	.section	.nv.constant0.matmul_kernel,"a",@progbits
	.sectionflags	@""
	.align	4
.nv.constant0.matmul_kernel:
	.zero		608


//--------------------- SYMBOLS --------------------------

	.type		.nv.reservedSmem.offset0,@object
	.size		.nv.reservedSmem.offset0,0x4
